	.target	sm_100a

	.elftype	@"ET_EXEC"


//--------------------- .note.nv.tkinfo           --------------------------
	.section	.note.nv.tkinfo,"",@"SHT_NOTE"
	.sectionflags	@"SHF_NOTE_NV_TKINFO"
	.tkinfo
        /*0018*/ 	.word	0x00000002
        /*0030*/ 	.string	""
        /*0030*/ 	.string	"ptxas"
        /*0030*/ 	.string	"Cuda compilation tools, release 13.0, V13.0.88"
        /*0030*/ 	.string	"Build cuda_13.0.r13.0/compiler.36424714_0"
        /*0030*/ 	.string	"-arch sm_100a -m 64 "



//--------------------- .note.nv.cuinfo           --------------------------
	.section	.note.nv.cuinfo,"",@"SHT_NOTE"
	.sectionflags	@"SHF_NOTE_NV_CUINFO"
        /*0018*/ 	.short	0x0002
        /*001a*/ 	.short	0x0064
        /*001c*/ 	.short	0x0082
	.zero		2


//--------------------- .nv.info                  --------------------------
	.section	.nv.info,"",@"SHT_CUDA_INFO"
	.align	4


	//----- nvinfo : EIATTR_REGCOUNT
	.align		4
        /*0000*/ 	.byte	0x04, 0x2f
        /*0002*/ 	.short	(.L_19 - .L_18)
	.align		4
.L_18:
        /*0004*/ 	.word	index@(_ZN7cutlass13device_kernelINS_4gemm6kernel13GemmUniversalIN4cute5tupleIJiiiiEEENS1_10collective13CollectiveMmaINS1_35MainloopSm100TmaUmmaWarpSpecializedILi5ELi2ELi4ENS5_IJNS4_1CILi1EEENSA_ILi2EEESB_EEEEENS5_IJNSA_ILi64EEESF_NSA_ILi32EEEEEENS_12float_e5m2_tENS5_IJlSB_lEEESI_SJ_NS4_8TiledMMAINS4_8MMA_AtomIJNS4_10MMA_TraitsINS4_19SM100_MMA_F8F6F4_SSEJSI_SI_fSF_SF_NS4_17integral_constantINS4_4UMMA5MajorELSQ_0EEESR_NSO_INSP_7ScaleInELSS_0EEEST_EEEEEENS4_6LayoutINS5_IJSB_SB_SB_EEENS5_IJNSA_ILi0EEESY_SY_EEEEENS5_IJNS4_10UnderscoreES11_S11_EEEEENS4_23SM90_TMA_LOAD_MULTICASTENS4_14ComposedLayoutINS4_7SwizzleILi1ELi4ELi3EEENS4_18smem_ptr_flag_bitsILi8EEENSW_INS5_IJNSA_ILi8EEESG_EEENS5_IJSG_SB_EEEEEEEvNS4_8identityENS4_13SM90_TMA_LOADES1E_vS1F_EENS_8epilogue10collective18CollectiveEpilogueINS1I_23Sm100TmaWarpSpecializedILi1ELi1ELi32ELb0ELb0EEEJSH_NS5_IJNSW_ISF_SB_EES1N_EEESI_SJ_SI_SJ_NS1I_6fusion15FusionCallbacksIS1M_NS1P_17LinearCombinationISI_fSI_fLNS_15FloatRoundStyleE2EEESH_S1O_JEEENS4_5SM1004TMEM4LOAD26SM100_TMEM_LOAD_16dp32b32xES1G_NS15_INS16_ILi2ELi4ELi3EEES19_NSW_INS5_IJS1A_SF_EEENS5_IJSF_SB_EEEEEEENS4_39AutoVectorizingCopyWithAssumedAlignmentILi128EEENS4_14SM90_TMA_STOREES23_S25_S25_EEEvvEEEEvNT_6ParamsE)
        /*0008*/ 	.word	0x00000059


	//----- nvinfo : EIATTR_FRAME_SIZE
	.align		4
.L_19:
        /*000c*/ 	.byte	0x04, 0x11
        /*000e*/ 	.short	(.L_21 - .L_20)
	.align		4
.L_20:
        /*0010*/ 	.word	index@($__internal_2_$__cuda_sm10x_tcgen05_guardrail_trap_unallocated_columns_being_dealloced)
        /*0014*/ 	.word	0x00000000


	//----- nvinfo : EIATTR_FRAME_SIZE
	.align		4
.L_21:
        /*0018*/ 	.byte	0x04, 0x11
        /*001a*/ 	.short	(.L_23 - .L_22)
	.align		4
.L_22:
        /*001c*/ 	.word	index@($__internal_1_$__cuda_sm10x_tcgen05_guardrail_trap_phase_invalid_during_alloc)
        /*0020*/ 	.word	0x00000000


	//----- nvinfo : EIATTR_FRAME_SIZE
	.align		4
.L_23:
        /*0024*/ 	.byte	0x04, 0x11
        /*0026*/ 	.short	(.L_25 - .L_24)
	.align		4
.L_24:
        /*0028*/ 	.word	index@($__internal_0_$__cuda_sm10x_tcgen05_guardrail_trap_col_being_dealloced_not_returned_by_alloc)
        /*002c*/ 	.word	0x00000000


	//----- nvinfo : EIATTR_FRAME_SIZE
	.align		4
.L_25:
        /*0030*/ 	.byte	0x04, 0x11
        /*0032*/ 	.short	(.L_27 - .L_26)
	.align		4
.L_26:
        /*0034*/ 	.word	index@(_ZN7cutlass13device_kernelINS_4gemm6kernel13GemmUniversalIN4cute5tupleIJiiiiEEENS1_10collective13CollectiveMmaINS1_35MainloopSm100TmaUmmaWarpSpecializedILi5ELi2ELi4ENS5_IJNS4_1CILi1EEENSA_ILi2EEESB_EEEEENS5_IJNSA_ILi64EEESF_NSA_ILi32EEEEEENS_12float_e5m2_tENS5_IJlSB_lEEESI_SJ_NS4_8TiledMMAINS4_8MMA_AtomIJNS4_10MMA_TraitsINS4_19SM100_MMA_F8F6F4_SSEJSI_SI_fSF_SF_NS4_17integral_constantINS4_4UMMA5MajorELSQ_0EEESR_NSO_INSP_7ScaleInELSS_0EEEST_EEEEEENS4_6LayoutINS5_IJSB_SB_SB_EEENS5_IJNSA_ILi0EEESY_SY_EEEEENS5_IJNS4_10UnderscoreES11_S11_EEEEENS4_23SM90_TMA_LOAD_MULTICASTENS4_14ComposedLayoutINS4_7SwizzleILi1ELi4ELi3EEENS4_18smem_ptr_flag_bitsILi8EEENSW_INS5_IJNSA_ILi8EEESG_EEENS5_IJSG_SB_EEEEEEEvNS4_8identityENS4_13SM90_TMA_LOADES1E_vS1F_EENS_8epilogue10collective18CollectiveEpilogueINS1I_23Sm100TmaWarpSpecializedILi1ELi1ELi32ELb0ELb0EEEJSH_NS5_IJNSW_ISF_SB_EES1N_EEESI_SJ_SI_SJ_NS1I_6fusion15FusionCallbacksIS1M_NS1P_17LinearCombinationISI_fSI_fLNS_15FloatRoundStyleE2EEESH_S1O_JEEENS4_5SM1004TMEM4LOAD26SM100_TMEM_LOAD_16dp32b32xES1G_NS15_INS16_ILi2ELi4ELi3EEES19_NSW_INS5_IJS1A_SF_EEENS5_IJSF_SB_EEEEEEENS4_39AutoVectorizingCopyWithAssumedAlignmentILi128EEENS4_14SM90_TMA_STOREES23_S25_S25_EEEvvEEEEvNT_6ParamsE)
        /*0038*/ 	.word	0x00000000


	//----- nvinfo : EIATTR_MIN_STACK_SIZE
	.align		4
.L_27:
        /*003c*/ 	.byte	0x04, 0x12
        /*003e*/ 	.short	(.L_29 - .L_28)
	.align		4
.L_28:
        /*0040*/ 	.word	index@(_ZN7cutlass13device_kernelINS_4gemm6kernel13GemmUniversalIN4cute5tupleIJiiiiEEENS1_10collective13CollectiveMmaINS1_35MainloopSm100TmaUmmaWarpSpecializedILi5ELi2ELi4ENS5_IJNS4_1CILi1EEENSA_ILi2EEESB_EEEEENS5_IJNSA_ILi64EEESF_NSA_ILi32EEEEEENS_12float_e5m2_tENS5_IJlSB_lEEESI_SJ_NS4_8TiledMMAINS4_8MMA_AtomIJNS4_10MMA_TraitsINS4_19SM100_MMA_F8F6F4_SSEJSI_SI_fSF_SF_NS4_17integral_constantINS4_4UMMA5MajorELSQ_0EEESR_NSO_INSP_7ScaleInELSS_0EEEST_EEEEEENS4_6LayoutINS5_IJSB_SB_SB_EEENS5_IJNSA_ILi0EEESY_SY_EEEEENS5_IJNS4_10UnderscoreES11_S11_EEEEENS4_23SM90_TMA_LOAD_MULTICASTENS4_14ComposedLayoutINS4_7SwizzleILi1ELi4ELi3EEENS4_18smem_ptr_flag_bitsILi8EEENSW_INS5_IJNSA_ILi8EEESG_EEENS5_IJSG_SB_EEEEEEEvNS4_8identityENS4_13SM90_TMA_LOADES1E_vS1F_EENS_8epilogue10collective18CollectiveEpilogueINS1I_23Sm100TmaWarpSpecializedILi1ELi1ELi32ELb0ELb0EEEJSH_NS5_IJNSW_ISF_SB_EES1N_EEESI_SJ_SI_SJ_NS1I_6fusion15FusionCallbacksIS1M_NS1P_17LinearCombinationISI_fSI_fLNS_15FloatRoundStyleE2EEESH_S1O_JEEENS4_5SM1004TMEM4LOAD26SM100_TMEM_LOAD_16dp32b32xES1G_NS15_INS16_ILi2ELi4ELi3EEES19_NSW_INS5_IJS1A_SF_EEENS5_IJSF_SB_EEEEEEENS4_39AutoVectorizingCopyWithAssumedAlignmentILi128EEENS4_14SM90_TMA_STOREES23_S25_S25_EEEvvEEEEvNT_6ParamsE)
        /*0044*/ 	.word	0x00000000
.L_29:


//--------------------- .nv.compat                --------------------------
	.section	.nv.compat,"",@"SHT_CUDA_COMPAT_INFO"
	.align	4
        /*0000*/ 	.byte	0x02, 0x09, 0x01, 0x00, 0x02, 0x02, 0x02, 0x00, 0x02, 0x05, 0x05, 0x00, 0x03, 0x07, 0x01, 0x01
        /*0010*/ 	.byte	0x02, 0x03, 0x01, 0x00, 0x02, 0x06, 0x01, 0x00, 0x04, 0x0b, 0x08, 0x00, 0x09, 0x00, 0x00, 0x00
        /*0020*/ 	.byte	0x00, 0x00, 0x00, 0x00


//--------------------- .nv.info._ZN7cutlass13device_kernelINS_4gemm6kernel13GemmUniversalIN4cute5tupleIJiiiiEEENS1_10collective13CollectiveMmaINS1_35MainloopSm100TmaUmmaWarpSpecializedILi5ELi2ELi4ENS5_IJNS4_1CILi1EEENSA_ILi2EEESB_EEEEENS5_IJNSA_ILi64EEESF_NSA_ILi32EEEEEENS_12float_e5m2_tENS5_IJlSB_lEEESI_SJ_NS4_8TiledMMAINS4_8MMA_AtomIJNS4_10MMA_TraitsINS4_19SM100_MMA_F8F6F4_SSEJSI_SI_fSF_SF_NS4_17integral_constantINS4_4UMMA5MajorELSQ_0EEESR_NSO_INSP_7ScaleInELSS_0EEEST_EEEEEENS4_6LayoutINS5_IJSB_SB_SB_EEENS5_IJNSA_ILi0EEESY_SY_EEEEENS5_IJNS4_10UnderscoreES11_S11_EEEEENS4_23SM90_TMA_LOAD_MULTICASTENS4_14ComposedLayoutINS4_7SwizzleILi1ELi4ELi3EEENS4_18smem_ptr_flag_bitsILi8EEENSW_INS5_IJNSA_ILi8EEESG_EEENS5_IJSG_SB_EEEEEEEvNS4_8identityENS4_13SM90_TMA_LOADES1E_vS1F_EENS_8epilogue10collective18CollectiveEpilogueINS1I_23Sm100TmaWarpSpecializedILi1ELi1ELi32ELb0ELb0EEEJSH_NS5_IJNSW_ISF_SB_EES1N_EEESI_SJ_SI_SJ_NS1I_6fusion15FusionCallbacksIS1M_NS1P_17LinearCombinationISI_fSI_fLNS_15FloatRoundStyleE2EEESH_S1O_JEEENS4_5SM1004TMEM4LOAD26SM100_TMEM_LOAD_16dp32b32xES1G_NS15_INS16_ILi2ELi4ELi3EEES19_NSW_INS5_IJS1A_SF_EEENS5_IJSF_SB_EEEEEEENS4_39AutoVectorizingCopyWithAssumedAlignmentILi128EEENS4_14SM90_TMA_STOREES23_S25_S25_EEEvvEEEEvNT_6ParamsE --------------------------
	.section	.nv.info._ZN7cutlass13device_kernelINS_4gemm6kernel13GemmUniversalIN4cute5tupleIJiiiiEEENS1_10collective13CollectiveMmaINS1_35MainloopSm100TmaUmmaWarpSpecializedILi5ELi2ELi4ENS5_IJNS4_1CILi1EEENSA_ILi2EEESB_EEEEENS5_IJNSA_ILi64EEESF_NSA_ILi32EEEEEENS_12float_e5m2_tENS5_IJlSB_lEEESI_SJ_NS4_8TiledMMAINS4_8MMA_AtomIJNS4_10MMA_TraitsINS4_19SM100_MMA_F8F6F4_SSEJSI_SI_fSF_SF_NS4_17integral_constantINS4_4UMMA5MajorELSQ_0EEESR_NSO_INSP_7ScaleInELSS_0EEEST_EEEEEENS4_6LayoutINS5_IJSB_SB_SB_EEENS5_IJNSA_ILi0EEESY_SY_EEEEENS5_IJNS4_10UnderscoreES11_S11_EEEEENS4_23SM90_TMA_LOAD_MULTICASTENS4_14ComposedLayoutINS4_7SwizzleILi1ELi4ELi3EEENS4_18smem_ptr_flag_bitsILi8EEENSW_INS5_IJNSA_ILi8EEESG_EEENS5_IJSG_SB_EEEEEEEvNS4_8identityENS4_13SM90_TMA_LOADES1E_vS1F_EENS_8epilogue10collective18CollectiveEpilogueINS1I_23Sm100TmaWarpSpecializedILi1ELi1ELi32ELb0ELb0EEEJSH_NS5_IJNSW_ISF_SB_EES1N_EEESI_SJ_SI_SJ_NS1I_6fusion15FusionCallbacksIS1M_NS1P_17LinearCombinationISI_fSI_fLNS_15FloatRoundStyleE2EEESH_S1O_JEEENS4_5SM1004TMEM4LOAD26SM100_TMEM_LOAD_16dp32b32xES1G_NS15_INS16_ILi2ELi4ELi3EEES19_NSW_INS5_IJS1A_SF_EEENS5_IJSF_SB_EEEEEEENS4_39AutoVectorizingCopyWithAssumedAlignmentILi128EEENS4_14SM90_TMA_STOREES23_S25_S25_EEEvvEEEEvNT_6ParamsE,"",@"SHT_CUDA_INFO"
	.sectionflags	@""
	.align	4


	//----- nvinfo : EIATTR_CUDA_API_VERSION
	.align		4
        /*0000*/ 	.byte	0x04, 0x37
        /*0002*/ 	.short	(.L_31 - .L_30)
.L_30:
        /*0004*/ 	.word	0x00000082


	//----- nvinfo : EIATTR_KPARAM_INFO
	.align		4
.L_31:
        /*0008*/ 	.byte	0x04, 0x17
        /*000a*/ 	.short	(.L_33 - .L_32)
.L_32:
        /*000c*/ 	.word	0x00000000
        /*0010*/ 	.short	0x0000
        /*0012*/ 	.short	0x0000
        /*0014*/ 	.byte	0x00, 0xf0, 0x01, 0x20


	//----- nvinfo : EIATTR_AT_ENTRY_FRAGMENTS
	.align		4
.L_33:
        /*0018*/ 	.byte	0x04, 0x4f
        /*001a*/ 	.short	(.L_35 - .L_34)


	//   ....[0]....
.L_34:
        /*001c*/ 	.word	0x00000006


	//----- nvinfo : EIATTR_RESERVED_SMEM_USED
	.align		4
.L_35:
        /*0020*/ 	.byte	0x01, 0x41
	.zero		2


	//----- nvinfo : EIATTR_SPARSE_MMA_MASK
	.align		4
        /*0024*/ 	.byte	0x03, 0x50
        /*0026*/ 	.short	0x0000


	//----- nvinfo : EIATTR_TCGEN05_1CTA_USED
	.align		4
        /*0028*/ 	.byte	0x01, 0x51
	.zero		2


	//----- nvinfo : EIATTR_MAXREG_COUNT
	.align		4
        /*002c*/ 	.byte	0x03, 0x1b
        /*002e*/ 	.short	0x00ff


	//----- nvinfo : EIATTR_NUM_BARRIERS
	.align		4
        /*0030*/ 	.byte	0x02, 0x4c
        /*0032*/ 	.byte	0x07
	.zero		1


	//----- nvinfo : EIATTR_EXTERNS
	.align		4
        /*0034*/ 	.byte	0x04, 0x0f
        /*0036*/ 	.short	(.L_37 - .L_36)


	//   ....[0]....
	.align		4
.L_36:
        /*0038*/ 	.word	index@(__assertfail)


	//----- nvinfo : EIATTR_MERCURY_ISA_VERSION
	.align		4
.L_37:
        /*003c*/ 	.byte	0x03, 0x5f
        /*003e*/ 	.short	0x0101


	//----- nvinfo : EIATTR_INT_WARP_WIDE_INSTR_OFFSETS
	.align		4
        /*0040*/ 	.byte	0x04, 0x31
        /*0042*/ 	.short	(.L_39 - .L_38)


	//   ....[0]....
.L_38:
        /*0044*/ 	.word	0x00003b90


	//   ....[1]....
        /*0048*/ 	.word	0x00003bc0


	//   ....[2]....
        /*004c*/ 	.word	0x00003be0


	//   ....[3]....
        /*0050*/ 	.word	0x00004710


	//   ....[4]....
        /*0054*/ 	.word	0x000047c0


	//----- nvinfo : EIATTR_COOP_GROUP_MASK_REGIDS
	.align		4
.L_39:
        /*0058*/ 	.byte	0x04, 0x29
        /*005a*/ 	.short	(.L_41 - .L_40)


	//   ....[0]....
.L_40:
        /*005c*/ 	.word	0xffffffff


	//   ....[1]....
        /*0060*/ 	.word	0xffffffff


	//   ....[2]....
        /*0064*/ 	.word	0xffffffff


	//   ....[3]....
        /*0068*/ 	.word	0xffffffff


	//   ....[4]....
        /*006c*/ 	.word	0xffffffff


	//   ....[5]....
        /*0070*/ 	.word	0xffffffff


	//   ....[6]....
        /*0074*/ 	.word	0xffffffff


	//   ....[7]....
        /*0078*/ 	.word	0xffffffff


	//   ....[8]....
        /*007c*/ 	.word	0xffffffff


	//   ....[9]....
        /*0080*/ 	.word	0xffffffff


	//   ....[10]....
        /*0084*/ 	.word	0xffffffff


	//   ....[11]....
        /*0088*/ 	.word	0xffffffff


	//   ....[12]....
        /*008c*/ 	.word	0xffffffff


	//   ....[13]....
        /*0090*/ 	.word	0xffffffff


	//----- nvinfo : EIATTR_COOP_GROUP_INSTR_OFFSETS
	.align		4
.L_41:
        /*0094*/ 	.byte	0x04, 0x28
        /*0096*/ 	.short	(.L_43 - .L_42)


	//   ....[0]....
.L_42:
        /*0098*/ 	.word	0x00000080


	//   ....[1]....
        /*009c*/ 	.word	0x000004e0


	//   ....[2]....
        /*00a0*/ 	.word	0x000006b0


	//   ....[3]....
        /*00a4*/ 	.word	0x000007f0


	//   ....[4]....
        /*00a8*/ 	.word	0x000008f0


	//   ....[5]....
        /*00ac*/ 	.word	0x00000a60


	//   ....[6]....
        /*00b0*/ 	.word	0x00000c00


	//   ....[7]....
        /*00b4*/ 	.word	0x00000db0


	//   ....[8]....
        /*00b8*/ 	.word	0x00001fa0


	//   ....[9]....
        /*00bc*/ 	.word	0x00002ed0


	//   ....[10]....
        /*00c0*/ 	.word	0x000030e0


	//   ....[11]....
        /*00c4*/ 	.word	0x00003110


	//   ....[12]....
        /*00c8*/ 	.word	0x00003a70


	//   ....[13]....
        /*00cc*/ 	.word	0x00003ca0


	//----- nvinfo : EIATTR_VRC_CTA_INIT_COUNT
	.align		4
.L_43:
        /*00d0*/ 	.byte	0x02, 0x4a
        /*00d2*/ 	.byte	0x80
	.zero		1


	//----- nvinfo : EIATTR_SYSCALL_OFFSETS
	.align		4
        /*00d4*/ 	.byte	0x04, 0x46
        /*00d6*/ 	.short	(.L_45 - .L_44)


	//   ....[0]....
.L_44:
        /*00d8*/ 	.word	0x00005330


	//   ....[1]....
        /*00dc*/ 	.word	0x00005470


	//   ....[2]....
        /*00e0*/ 	.word	0x00005bf0


	//----- nvinfo : EIATTR_MBARRIER_INSTR_OFFSETS
	.align		4
.L_45:
        /*00e4*/ 	.byte	0x04, 0x39
        /*00e6*/ 	.short	(.L_47 - .L_46)


	//   ....[0]....
.L_46:
        /*00e8*/ 	.word	0x00000600
        /*00ec*/ 	.word	0x000000ff
        /*00f0*/ 	.word	0x00000000
        /*00f4*/ 	.short	0x0100
        /*00f6*/ 	.byte	0x04
	.zero		1


	//   ....[1]....
        /*00f8*/ 	.word	0x00000610
        /*00fc*/ 	.word	0x000000ff
        /*0100*/ 	.word	0x00000028
        /*0104*/ 	.short	0x0100
        /*0106*/ 	.byte	0x04
	.zero		1


	//   ....[2]....
        /*0108*/ 	.word	0x00000620
        /*010c*/ 	.word	0x000000ff
        /*0110*/ 	.word	0x00000008
        /*0114*/ 	.short	0x0100
        /*0116*/ 	.byte	0x04
	.zero		1


	//   ....[3]....
        /*0118*/ 	.word	0x00000630
        /*011c*/ 	.word	0x000000ff
        /*0120*/ 	.word	0x00000030
        /*0124*/ 	.short	0x0100
        /*0126*/ 	.byte	0x04
	.zero		1


	//   ....[4]....
        /*0128*/ 	.word	0x00000640
        /*012c*/ 	.word	0x000000ff
        /*0130*/ 	.word	0x00000010
        /*0134*/ 	.short	0x0100
        /*0136*/ 	.byte	0x04
	.zero		1


	//   ....[5]....
        /*0138*/ 	.word	0x00000650
        /*013c*/ 	.word	0x000000ff
        /*0140*/ 	.word	0x00000038
        /*0144*/ 	.short	0x0100
        /*0146*/ 	.byte	0x04
	.zero		1


	//   ....[6]....
        /*0148*/ 	.word	0x00000660
        /*014c*/ 	.word	0x000000ff
        /*0150*/ 	.word	0x00000018
        /*0154*/ 	.short	0x0100
        /*0156*/ 	.byte	0x04
	.zero		1


	//   ....[7]....
        /*0158*/ 	.word	0x00000670
        /*015c*/ 	.word	0x000000ff
        /*0160*/ 	.word	0x00000040
        /*0164*/ 	.short	0x0100
        /*0166*/ 	.byte	0x04
	.zero		1


	//   ....[8]....
        /*0168*/ 	.word	0x00000680
        /*016c*/ 	.word	0x000000ff
        /*0170*/ 	.word	0x00000020
        /*0174*/ 	.short	0x0100
        /*0176*/ 	.byte	0x04
	.zero		1


	//   ....[9]....
        /*0178*/ 	.word	0x00000690
        /*017c*/ 	.word	0x000000ff
        /*0180*/ 	.word	0x00000048
        /*0184*/ 	.short	0x0100
        /*0186*/ 	.byte	0x04
	.zero		1


	//   ....[10]....
        /*0188*/ 	.word	0x000007c0
        /*018c*/ 	.word	0x000000ff
        /*0190*/ 	.word	0x00000050
        /*0194*/ 	.short	0x0100
        /*0196*/ 	.byte	0x04
	.zero		1


	//   ....[11]....
        /*0198*/ 	.word	0x000007d0
        /*019c*/ 	.word	0x000000ff
        /*01a0*/ 	.word	0x00000058
        /*01a4*/ 	.short	0x0100
        /*01a6*/ 	.byte	0x04
	.zero		1


	//   ....[12]....
        /*01a8*/ 	.word	0x000008c0
        /*01ac*/ 	.word	0x000000ff
        /*01b0*/ 	.word	0x00000060
        /*01b4*/ 	.short	0x0100
        /*01b6*/ 	.byte	0x06
	.zero		1


	//   ....[13]....
        /*01b8*/ 	.word	0x000008d0
        /*01bc*/ 	.word	0x000000ff
        /*01c0*/ 	.word	0x00000068
        /*01c4*/ 	.short	0x0100
        /*01c6*/ 	.byte	0x06
	.zero		1


	//   ....[14]....
        /*01c8*/ 	.word	0x00000a10
        /*01cc*/ 	.word	0x000000ff
        /*01d0*/ 	.word	0x00000070
        /*01d4*/ 	.short	0x0100
        /*01d6*/ 	.byte	0x06
	.zero		1


	//   ....[15]....
        /*01d8*/ 	.word	0x00000a20
        /*01dc*/ 	.word	0x000000ff
        /*01e0*/ 	.word	0x00000080
        /*01e4*/ 	.short	0x0100
        /*01e6*/ 	.byte	0x06
	.zero		1


	//   ....[16]....
        /*01e8*/ 	.word	0x00000a30
        /*01ec*/ 	.word	0x000000ff
        /*01f0*/ 	.word	0x00000078
        /*01f4*/ 	.short	0x0100
        /*01f6*/ 	.byte	0x06
	.zero		1


	//   ....[17]....
        /*01f8*/ 	.word	0x00000a40
        /*01fc*/ 	.word	0x000000ff
        /*0200*/ 	.word	0x00000088
        /*0204*/ 	.short	0x0100
        /*0206*/ 	.byte	0x06
	.zero		1


	//   ....[18]....
        /*0208*/ 	.word	0x00000b70
        /*020c*/ 	.word	0x000000ff
        /*0210*/ 	.word	0x00000090
        /*0214*/ 	.short	0x0100
        /*0216*/ 	.byte	0x04
	.zero		1


	//   ....[19]....
        /*0218*/ 	.word	0x00000b80
        /*021c*/ 	.word	0x000000ff
        /*0220*/ 	.word	0x000000b0
        /*0224*/ 	.short	0x0100
        /*0226*/ 	.byte	0x04
	.zero		1


	//   ....[20]....
        /*0228*/ 	.word	0x00000b90
        /*022c*/ 	.word	0x000000ff
        /*0230*/ 	.word	0x00000098
        /*0234*/ 	.short	0x0100
        /*0236*/ 	.byte	0x04
	.zero		1


	//   ....[21]....
        /*0238*/ 	.word	0x00000ba0
        /*023c*/ 	.word	0x000000ff
        /*0240*/ 	.word	0x000000b8
        /*0244*/ 	.short	0x0100
        /*0246*/ 	.byte	0x04
	.zero		1


	//   ....[22]....
        /*0248*/ 	.word	0x00000bb0
        /*024c*/ 	.word	0x000000ff
        /*0250*/ 	.word	0x000000a0
        /*0254*/ 	.short	0x0100
        /*0256*/ 	.byte	0x04
	.zero		1


	//   ....[23]....
        /*0258*/ 	.word	0x00000bc0
        /*025c*/ 	.word	0x000000ff
        /*0260*/ 	.word	0x000000c0
        /*0264*/ 	.short	0x0100
        /*0266*/ 	.byte	0x04
	.zero		1


	//   ....[24]....
        /*0268*/ 	.word	0x00000bd0
        /*026c*/ 	.word	0x000000ff
        /*0270*/ 	.word	0x000000a8
        /*0274*/ 	.short	0x0100
        /*0276*/ 	.byte	0x04
	.zero		1


	//   ....[25]....
        /*0278*/ 	.word	0x00000be0
        /*027c*/ 	.word	0x000000ff
        /*0280*/ 	.word	0x000000c8
        /*0284*/ 	.short	0x0100
        /*0286*/ 	.byte	0x04
	.zero		1


	//   ....[26]....
        /*0288*/ 	.word	0x00000cd0
        /*028c*/ 	.word	0x000000ff
        /*0290*/ 	.word	0x000000d0
        /*0294*/ 	.short	0x0100
        /*0296*/ 	.byte	0x04
	.zero		1


	//   ....[27]....
        /*0298*/ 	.word	0x00000ce0
        /*029c*/ 	.word	0x000000ff
        /*02a0*/ 	.word	0x000000e0
        /*02a4*/ 	.short	0x0100
        /*02a6*/ 	.byte	0x04
	.zero		1


	//   ....[28]....
        /*02a8*/ 	.word	0x00000cf0
        /*02ac*/ 	.word	0x000000ff
        /*02b0*/ 	.word	0x000000d8
        /*02b4*/ 	.short	0x0100
        /*02b6*/ 	.byte	0x04
	.zero		1


	//   ....[29]....
        /*02b8*/ 	.word	0x00000d00
        /*02bc*/ 	.word	0x000000ff
        /*02c0*/ 	.word	0x000000e8
        /*02c4*/ 	.short	0x0100
        /*02c6*/ 	.byte	0x04
	.zero		1


	//   ....[30]....
        /*02c8*/ 	.word	0x00001820
        /*02cc*/ 	.word	0x00000000
        /*02d0*/ 	.word	0x000000e0
        /*02d4*/ 	.short	0x010a
        /*02d6*/ 	.byte	0xff
	.zero		1


	//   ....[31]....
        /*02d8*/ 	.word	0x00001850
        /*02dc*/ 	.word	0x00000000
        /*02e0*/ 	.word	0x000000d0
        /*02e4*/ 	.short	0x0101
        /*02e6*/ 	.byte	0xff
	.zero		1


	//   ....[32]....
        /*02e8*/ 	.word	0x00001920
        /*02ec*/ 	.word	0x000000ff
        /*02f0*/ 	.word	0x00000028
        /*02f4*/ 	.short	0x010a
        /*02f6*/ 	.byte	0x04
	.zero		1


	//   ....[33]....
        /*02f8*/ 	.word	0x000019a0
        /*02fc*/ 	.word	0x000000ff
        /*0300*/ 	.word	0x00000028
        /*0304*/ 	.short	0x010a
        /*0306*/ 	.byte	0x21
	.zero		1


	//   ....[34]....
        /*0308*/ 	.word	0x00001b40
        /*030c*/ 	.word	0x000000ff
        /*0310*/ 	.word	0x00000028
        /*0314*/ 	.short	0x010a
        /*0316*/ 	.byte	0x08
	.zero		1


	//   ....[35]....
        /*0318*/ 	.word	0x00001c50
        /*031c*/ 	.word	0x000000ff
        /*0320*/ 	.word	0x00000068
        /*0324*/ 	.short	0x0101
        /*0326*/ 	.byte	0x06
	.zero		1


	//   ....[36]....
        /*0328*/ 	.word	0x00001c70
        /*032c*/ 	.word	0x000000ff
        /*0330*/ 	.word	0x00000028
        /*0334*/ 	.short	0x010a
        /*0336*/ 	.byte	0x04
	.zero		1


	//   ....[37]....
        /*0338*/ 	.word	0x00001cf0
        /*033c*/ 	.word	0x000000ff
        /*0340*/ 	.word	0x00000028
        /*0344*/ 	.short	0x010a
        /*0346*/ 	.byte	0x11
	.zero		1


	//   ....[38]....
        /*0348*/ 	.word	0x00001e90
        /*034c*/ 	.word	0x000000ff
        /*0350*/ 	.word	0x00000028
        /*0354*/ 	.short	0x010a
        /*0356*/ 	.byte	0x07
	.zero		1


	//   ....[39]....
        /*0358*/ 	.word	0x00001fd0
        /*035c*/ 	.word	0x00000003
        /*0360*/ 	.word	0x00000070
        /*0364*/ 	.short	0x010a
        /*0366*/ 	.byte	0xff
	.zero		1


	//   ....[40]....
        /*0368*/ 	.word	0x00002120
        /*036c*/ 	.word	0x00000000
        /*0370*/ 	.word	0x00000000
        /*0374*/ 	.short	0x0101
        /*0376*/ 	.byte	0xff
	.zero		1


	//   ....[41]....
        /*0378*/ 	.word	0x000026c0
        /*037c*/ 	.word	0x000000ff
        /*0380*/ 	.word	0x00000000
        /*0384*/ 	.short	0x010a
        /*0386*/ 	.byte	0x04
	.zero		1


	//   ....[42]....
        /*0388*/ 	.word	0x00002750
        /*038c*/ 	.word	0x000000ff
        /*0390*/ 	.word	0x00000000
        /*0394*/ 	.short	0x010a
        /*0396*/ 	.byte	0x05
	.zero		1


	//   ....[43]....
        /*0398*/ 	.word	0x000027e0
        /*039c*/ 	.word	0x000000ff
        /*03a0*/ 	.word	0x00000000
        /*03a4*/ 	.short	0x010a
        /*03a6*/ 	.byte	0x05
	.zero		1


	//   ....[44]....
        /*03a8*/ 	.word	0x00002870
        /*03ac*/ 	.word	0x000000ff
        /*03b0*/ 	.word	0x00000000
        /*03b4*/ 	.short	0x010a
        /*03b6*/ 	.byte	0x05
	.zero		1


	//   ....[45]....
        /*03b8*/ 	.word	0x00002910
        /*03bc*/ 	.word	0x00000000
        /*03c0*/ 	.word	0x00000000
        /*03c4*/ 	.short	0x010a
        /*03c6*/ 	.byte	0xff
	.zero		1


	//   ....[46]....
        /*03c8*/ 	.word	0x00002a30
        /*03cc*/ 	.word	0x00000002
        /*03d0*/ 	.word	0x000000d0
        /*03d4*/ 	.short	0x010a
        /*03d6*/ 	.byte	0xff
	.zero		1


	//   ....[47]....
        /*03d8*/ 	.word	0x00002aa0
        /*03dc*/ 	.word	0x00000002
        /*03e0*/ 	.word	0x00000000
        /*03e4*/ 	.short	0x0101
        /*03e6*/ 	.byte	0xff
	.zero		1


	//   ....[48]....
        /*03e8*/ 	.word	0x00002ac0
        /*03ec*/ 	.word	0x000000ff
        /*03f0*/ 	.word	0x00000080
        /*03f4*/ 	.short	0x010a
        /*03f6*/ 	.byte	0x04
	.zero		1


	//   ....[49]....
        /*03f8*/ 	.word	0x00002be0
        /*03fc*/ 	.word	0x00000002
        /*0400*/ 	.word	0x00000070
        /*0404*/ 	.short	0x010a
        /*0406*/ 	.byte	0xff
	.zero		1


	//   ....[50]....
        /*0408*/ 	.word	0x00002ce0
        /*040c*/ 	.word	0x00000002
        /*0410*/ 	.word	0x00000000
        /*0414*/ 	.short	0x0101
        /*0416*/ 	.byte	0xff
	.zero		1


	//   ....[51]....
        /*0418*/ 	.word	0x00002d70
        /*041c*/ 	.word	0x000000ff
        /*0420*/ 	.word	0x00000080
        /*0424*/ 	.short	0x0106
        /*0426*/ 	.byte	0x04
	.zero		1


	//   ....[52]....
        /*0428*/ 	.word	0x00002d90
        /*042c*/ 	.word	0x000000ff
        /*0430*/ 	.word	0x00000080
        /*0434*/ 	.short	0x010a
        /*0436*/ 	.byte	0x04
	.zero		1


	//   ....[53]....
        /*0438*/ 	.word	0x00002e20
        /*043c*/ 	.word	0x000000ff
        /*0440*/ 	.word	0x00000080
        /*0444*/ 	.short	0x0106
        /*0446*/ 	.byte	0x07
	.zero		1


	//   ....[54]....
        /*0448*/ 	.word	0x00002e60
        /*044c*/ 	.word	0x00000000
        /*0450*/ 	.word	0x00000080
        /*0454*/ 	.short	0x010a
        /*0456*/ 	.byte	0xff
	.zero		1


	//   ....[55]....
        /*0458*/ 	.word	0x00003350
        /*045c*/ 	.word	0x00000000
        /*0460*/ 	.word	0x00000070
        /*0464*/ 	.short	0x010a
        /*0466*/ 	.byte	0xff
	.zero		1


	//   ....[56]....
        /*0468*/ 	.word	0x00003450
        /*046c*/ 	.word	0x00000003
        /*0470*/ 	.word	0x00000000
        /*0474*/ 	.short	0x0101
        /*0476*/ 	.byte	0xff
	.zero		1


	//   ....[57]....
        /*0478*/ 	.word	0x00003460
        /*047c*/ 	.word	0x000000ff
        /*0480*/ 	.word	0x00000000
        /*0484*/ 	.short	0x010a
        /*0486*/ 	.byte	0x04
	.zero		1


	//   ....[58]....
        /*0488*/ 	.word	0x00003480
        /*048c*/ 	.word	0x000000ff
        /*0490*/ 	.word	0x000000b0
        /*0494*/ 	.short	0x010a
        /*0496*/ 	.byte	0x13
	.zero		1


	//   ....[59]....
        /*0498*/ 	.word	0x000035c0
        /*049c*/ 	.word	0x000000ff
        /*04a0*/ 	.word	0x00000000
        /*04a4*/ 	.short	0x010a
        /*04a6*/ 	.byte	0x06
	.zero		1


	//   ....[60]....
        /*04a8*/ 	.word	0x000036c0
        /*04ac*/ 	.word	0x000000ff
        /*04b0*/ 	.word	0x00000000
        /*04b4*/ 	.short	0x010a
        /*04b6*/ 	.byte	0x04
	.zero		1


	//   ....[61]....
        /*04b8*/ 	.word	0x000038a0
        /*04bc*/ 	.word	0x000000ff
        /*04c0*/ 	.word	0x00000000
        /*04c4*/ 	.short	0x010a
        /*04c6*/ 	.byte	0x04
	.zero		1


	//   ....[62]....
        /*04c8*/ 	.word	0x00003930
        /*04cc*/ 	.word	0x000000ff
        /*04d0*/ 	.word	0x00000000
        /*04d4*/ 	.short	0x010a
        /*04d6*/ 	.byte	0x05
	.zero		1


	//   ....[63]....
        /*04d8*/ 	.word	0x000039c0
        /*04dc*/ 	.word	0x000000ff
        /*04e0*/ 	.word	0x00000000
        /*04e4*/ 	.short	0x010a
        /*04e6*/ 	.byte	0x05
	.zero		1


	//   ....[64]....
        /*04e8*/ 	.word	0x00003a50
        /*04ec*/ 	.word	0x000000ff
        /*04f0*/ 	.word	0x00000000
        /*04f4*/ 	.short	0x010a
        /*04f6*/ 	.byte	0x04
	.zero		1


	//   ....[65]....
        /*04f8*/ 	.word	0x00003ef0
        /*04fc*/ 	.word	0x0000000c
        /*0500*/ 	.word	0x00000070
        /*0504*/ 	.short	0x010a
        /*0506*/ 	.byte	0xff
	.zero		1


	//   ....[66]....
        /*0508*/ 	.word	0x00004060
        /*050c*/ 	.word	0x00000000
        /*0510*/ 	.word	0x00000000
        /*0514*/ 	.short	0x0101
        /*0516*/ 	.byte	0xff
	.zero		1


	//   ....[67]....
        /*0518*/ 	.word	0x000044d0
        /*051c*/ 	.word	0x000000ff
        /*0520*/ 	.word	0x00000068
        /*0524*/ 	.short	0x010a
        /*0526*/ 	.byte	0x11
	.zero		1


	//   ....[68]....
        /*0528*/ 	.word	0x00004650
        /*052c*/ 	.word	0x000000ff
        /*0530*/ 	.word	0x00000058
        /*0534*/ 	.short	0x010a
        /*0536*/ 	.byte	0x11
	.zero		1


	//   ....[69]....
        /*0538*/ 	.word	0x00004860
        /*053c*/ 	.word	0x000000ff
        /*0540*/ 	.word	0x00000050
        /*0544*/ 	.short	0x010b
        /*0546*/ 	.byte	0x11
	.zero		1


	//   ....[70]....
        /*0548*/ 	.word	0x00004870
        /*054c*/ 	.word	0x000000ff
        /*0550*/ 	.word	0x00000000
        /*0554*/ 	.short	0x0101
        /*0556*/ 	.byte	0x30
	.zero		1


	//   ....[71]....
        /*0558*/ 	.word	0x000048b0
        /*055c*/ 	.word	0x00000000
        /*0560*/ 	.word	0x00000058
        /*0564*/ 	.short	0x010a
        /*0566*/ 	.byte	0xff
	.zero		1


	//   ....[72]....
        /*0568*/ 	.word	0x00004bf0
        /*056c*/ 	.word	0x00000003
        /*0570*/ 	.word	0x00000070
        /*0574*/ 	.short	0x010a
        /*0576*/ 	.byte	0xff
	.zero		1


	//   ....[73]....
        /*0578*/ 	.word	0x00004d70
        /*057c*/ 	.word	0x00000000
        /*0580*/ 	.word	0x00000000
        /*0584*/ 	.short	0x0101
        /*0586*/ 	.byte	0xff
	.zero		1


	//   ....[74]....
        /*0588*/ 	.word	0x000057d0
        /*058c*/ 	.word	0x000000ff
        /*0590*/ 	.word	0x00000050
        /*0594*/ 	.short	0x010a
        /*0596*/ 	.byte	0x2c
	.zero		1


	//   ....[75]....
        /*0598*/ 	.word	0x000057e0
        /*059c*/ 	.word	0x00000016
        /*05a0*/ 	.word	0x00000090
        /*05a4*/ 	.short	0x010a
        /*05a6*/ 	.byte	0xff
	.zero		1


	//   ....[76]....
        /*05a8*/ 	.word	0x00005990
        /*05ac*/ 	.word	0x000000ff
        /*05b0*/ 	.word	0x00000050
        /*05b4*/ 	.short	0x010a
        /*05b6*/ 	.byte	0x2c
	.zero		1


	//   ....[77]....
        /*05b8*/ 	.word	0x00005a70
        /*05bc*/ 	.word	0x000000ff
        /*05c0*/ 	.word	0x00000000
        /*05c4*/ 	.short	0x0101
        /*05c6*/ 	.byte	0x04
	.zero		1


	//   ....[78]....
        /*05c8*/ 	.word	0x00005ad0
        /*05cc*/ 	.word	0x00000016
        /*05d0*/ 	.word	0x00000090
        /*05d4*/ 	.short	0x010a
        /*05d6*/ 	.byte	0xff
	.zero		1


	//   ....[79]....
        /*05d8*/ 	.word	0x00005e40
        /*05dc*/ 	.word	0x000000ff
        /*05e0*/ 	.word	0x00000000
        /*05e4*/ 	.short	0x0101
        /*05e6*/ 	.byte	0x04
	.zero		1


	//   ....[80]....
        /*05e8*/ 	.word	0x00006720
        /*05ec*/ 	.word	0x00000000
        /*05f0*/ 	.word	0x000000e0
        /*05f4*/ 	.short	0x010a
        /*05f6*/ 	.byte	0xff
	.zero		1


	//   ....[81]....
        /*05f8*/ 	.word	0x00006780
        /*05fc*/ 	.word	0x00000000
        /*0600*/ 	.word	0x00000028
        /*0604*/ 	.short	0x010a
        /*0606*/ 	.byte	0xff
	.zero		1


	//   ....[82]....
        /*0608*/ 	.word	0x000067e0
        /*060c*/ 	.word	0x00000000
        /*0610*/ 	.word	0x00000028
        /*0614*/ 	.short	0x010a
        /*0616*/ 	.byte	0xff
	.zero		1


	//   ....[83]....
        /*0618*/ 	.word	0x00006830
        /*061c*/ 	.word	0x00000003
        /*0620*/ 	.word	0x00000070
        /*0624*/ 	.short	0x010a
        /*0626*/ 	.byte	0xff
	.zero		1


	//   ....[84]....
        /*0628*/ 	.word	0x00006890
        /*062c*/ 	.word	0x00000000
        /*0630*/ 	.word	0x00000000
        /*0634*/ 	.short	0x010a
        /*0636*/ 	.byte	0xff
	.zero		1


	//   ....[85]....
        /*0638*/ 	.word	0x000068f0
        /*063c*/ 	.word	0x00000000
        /*0640*/ 	.word	0x00000000
        /*0644*/ 	.short	0x010a
        /*0646*/ 	.byte	0xff
	.zero		1


	//   ....[86]....
        /*0648*/ 	.word	0x00006950
        /*064c*/ 	.word	0x00000000
        /*0650*/ 	.word	0x00000000
        /*0654*/ 	.short	0x010a
        /*0656*/ 	.byte	0xff
	.zero		1


	//   ....[87]....
        /*0658*/ 	.word	0x000069b0
        /*065c*/ 	.word	0x00000000
        /*0660*/ 	.word	0x00000000
        /*0664*/ 	.short	0x010a
        /*0666*/ 	.byte	0xff
	.zero		1


	//   ....[88]....
        /*0668*/ 	.word	0x00006a00
        /*066c*/ 	.word	0x00000002
        /*0670*/ 	.word	0x000000d0
        /*0674*/ 	.short	0x010a
        /*0676*/ 	.byte	0xff
	.zero		1


	//   ....[89]....
        /*0678*/ 	.word	0x00006a60
        /*067c*/ 	.word	0x00000002
        /*0680*/ 	.word	0x00000080
        /*0684*/ 	.short	0x010a
        /*0686*/ 	.byte	0xff
	.zero		1


	//   ....[90]....
        /*0688*/ 	.word	0x00006ab0
        /*068c*/ 	.word	0x00000002
        /*0690*/ 	.word	0x00000070
        /*0694*/ 	.short	0x010a
        /*0696*/ 	.byte	0xff
	.zero		1


	//   ....[91]....
        /*0698*/ 	.word	0x00006b10
        /*069c*/ 	.word	0x00000000
        /*06a0*/ 	.word	0x00000080
        /*06a4*/ 	.short	0x010a
        /*06a6*/ 	.byte	0xff
	.zero		1


	//   ....[92]....
        /*06a8*/ 	.word	0x00006b60
        /*06ac*/ 	.word	0x00000000
        /*06b0*/ 	.word	0x00000070
        /*06b4*/ 	.short	0x010a
        /*06b6*/ 	.byte	0xff
	.zero		1


	//   ....[93]....
        /*06b8*/ 	.word	0x00006bc0
        /*06bc*/ 	.word	0x00000002
        /*06c0*/ 	.word	0x000000b0
        /*06c4*/ 	.short	0x010a
        /*06c6*/ 	.byte	0xff
	.zero		1


	//   ....[94]....
        /*06c8*/ 	.word	0x00006c20
        /*06cc*/ 	.word	0x00000000
        /*06d0*/ 	.word	0x00000000
        /*06d4*/ 	.short	0x010a
        /*06d6*/ 	.byte	0xff
	.zero		1


	//   ....[95]....
        /*06d8*/ 	.word	0x00006c80
        /*06dc*/ 	.word	0x00000000
        /*06e0*/ 	.word	0x00000000
        /*06e4*/ 	.short	0x010a
        /*06e6*/ 	.byte	0xff
	.zero		1


	//   ....[96]....
        /*06e8*/ 	.word	0x00006ce0
        /*06ec*/ 	.word	0x00000000
        /*06f0*/ 	.word	0x00000000
        /*06f4*/ 	.short	0x010a
        /*06f6*/ 	.byte	0xff
	.zero		1


	//   ....[97]....
        /*06f8*/ 	.word	0x00006d40
        /*06fc*/ 	.word	0x00000000
        /*0700*/ 	.word	0x00000000
        /*0704*/ 	.short	0x010a
        /*0706*/ 	.byte	0xff
	.zero		1


	//   ....[98]....
        /*0708*/ 	.word	0x00006da0
        /*070c*/ 	.word	0x00000000
        /*0710*/ 	.word	0x00000000
        /*0714*/ 	.short	0x010a
        /*0716*/ 	.byte	0xff
	.zero		1


	//   ....[99]....
        /*0718*/ 	.word	0x00006df0
        /*071c*/ 	.word	0x0000000c
        /*0720*/ 	.word	0x00000070
        /*0724*/ 	.short	0x010a
        /*0726*/ 	.byte	0xff
	.zero		1


	//   ....[100]....
        /*0728*/ 	.word	0x00006e50
        /*072c*/ 	.word	0x00000000
        /*0730*/ 	.word	0x00000068
        /*0734*/ 	.short	0x010a
        /*0736*/ 	.byte	0xff
	.zero		1


	//   ....[101]....
        /*0738*/ 	.word	0x00006eb0
        /*073c*/ 	.word	0x00000000
        /*0740*/ 	.word	0x00000058
        /*0744*/ 	.short	0x010a
        /*0746*/ 	.byte	0xff
	.zero		1


	//   ....[102]....
        /*0748*/ 	.word	0x00006f00
        /*074c*/ 	.word	0x00000003
        /*0750*/ 	.word	0x00000070
        /*0754*/ 	.short	0x010a
        /*0756*/ 	.byte	0xff
	.zero		1


	//   ....[103]....
        /*0758*/ 	.word	0x00006f60
        /*075c*/ 	.word	0x00000000
        /*0760*/ 	.word	0x00000050
        /*0764*/ 	.short	0x010a
        /*0766*/ 	.byte	0xff
	.zero		1


	//   ....[104]....
        /*0768*/ 	.word	0x00006fb0
        /*076c*/ 	.word	0x00000016
        /*0770*/ 	.word	0x00000090
        /*0774*/ 	.short	0x010a
        /*0776*/ 	.byte	0xff
	.zero		1


	//----- nvinfo : EIATTR_NUM_MBARRIERS
	.align		4
.L_47:
        /*0778*/ 	.byte	0x03, 0x38
        /*077a*/ 	.short	0x001e


	//----- nvinfo : EIATTR_EXIT_INSTR_OFFSETS
	.align		4
        /*077c*/ 	.byte	0x04, 0x1c
        /*077e*/ 	.short	(.L_49 - .L_48)


	//   ....[0]....
.L_48:
        /*0780*/ 	.word	0x00002940


	//   ....[1]....
        /*0784*/ 	.word	0x00002e30


	//   ....[2]....
        /*0788*/ 	.word	0x00002e90


	//   ....[3]....
        /*078c*/ 	.word	0x00003cb0


	//   ....[4]....
        /*0790*/ 	.word	0x000048e0


	//   ....[5]....
        /*0794*/ 	.word	0x00004920


	//   ....[6]....
        /*0798*/ 	.word	0x00006710


	//----- nvinfo : EIATTR_MAX_THREADS
	.align		4
.L_49:
        /*079c*/ 	.byte	0x04, 0x05
        /*079e*/ 	.short	(.L_51 - .L_50)
.L_50:
        /*07a0*/ 	.word	0x00000100
        /*07a4*/ 	.word	0x00000001
        /*07a8*/ 	.word	0x00000001


	//----- nvinfo : EIATTR_CRS_STACK_SIZE
	.align		4
.L_51:
        /*07ac*/ 	.byte	0x04, 0x1e
        /*07ae*/ 	.short	(.L_53 - .L_52)
.L_52:
        /*07b0*/ 	.word	0x00000000


	//----- nvinfo : EIATTR_CBANK_PARAM_SIZE
	.align		4
.L_53:
        /*07b4*/ 	.byte	0x03, 0x19
        /*07b6*/ 	.short	0x0800


	//----- nvinfo : EIATTR_PARAM_CBANK
	.align		4
        /*07b8*/ 	.byte	0x04, 0x0a
        /*07ba*/ 	.short	(.L_55 - .L_54)
	.align		4
.L_54:
        /*07bc*/ 	.word	index@(.nv.constant0._ZN7cutlass13device_kernelINS_4gemm6kernel13GemmUniversalIN4cute5tupleIJiiiiEEENS1_10collective13CollectiveMmaINS1_35MainloopSm100TmaUmmaWarpSpecializedILi5ELi2ELi4ENS5_IJNS4_1CILi1EEENSA_ILi2EEESB_EEEEENS5_IJNSA_ILi64EEESF_NSA_ILi32EEEEEENS_12float_e5m2_tENS5_IJlSB_lEEESI_SJ_NS4_8TiledMMAINS4_8MMA_AtomIJNS4_10MMA_TraitsINS4_19SM100_MMA_F8F6F4_SSEJSI_SI_fSF_SF_NS4_17integral_constantINS4_4UMMA5MajorELSQ_0EEESR_NSO_INSP_7ScaleInELSS_0EEEST_EEEEEENS4_6LayoutINS5_IJSB_SB_SB_EEENS5_IJNSA_ILi0EEESY_SY_EEEEENS5_IJNS4_10UnderscoreES11_S11_EEEEENS4_23SM90_TMA_LOAD_MULTICASTENS4_14ComposedLayoutINS4_7SwizzleILi1ELi4ELi3EEENS4_18smem_ptr_flag_bitsILi8EEENSW_INS5_IJNSA_ILi8EEESG_EEENS5_IJSG_SB_EEEEEEEvNS4_8identityENS4_13SM90_TMA_LOADES1E_vS1F_EENS_8epilogue10collective18CollectiveEpilogueINS1I_23Sm100TmaWarpSpecializedILi1ELi1ELi32ELb0ELb0EEEJSH_NS5_IJNSW_ISF_SB_EES1N_EEESI_SJ_SI_SJ_NS1I_6fusion15FusionCallbacksIS1M_NS1P_17LinearCombinationISI_fSI_fLNS_15FloatRoundStyleE2EEESH_S1O_JEEENS4_5SM1004TMEM4LOAD26SM100_TMEM_LOAD_16dp32b32xES1G_NS15_INS16_ILi2ELi4ELi3EEES19_NSW_INS5_IJS1A_SF_EEENS5_IJSF_SB_EEEEEEENS4_39AutoVectorizingCopyWithAssumedAlignmentILi128EEENS4_14SM90_TMA_STOREES23_S25_S25_EEEvvEEEEvNT_6ParamsE)
        /*07c0*/ 	.short	0x0380
        /*07c2*/ 	.short	0x0800


	//----- nvinfo : EIATTR_SW_WAR
	.align		4
.L_55:
        /*07c4*/ 	.byte	0x04, 0x36
        /*07c6*/ 	.short	(.L_57 - .L_56)
.L_56:
        /*07c8*/ 	.word	0x00000008
.L_57:


//--------------------- .nv.callgraph             --------------------------
	.section	.nv.callgraph,"",@"SHT_CUDA_CALLGRAPH"
	.align	4
	.sectionentsize	8
	.align		4
        /*0000*/ 	.word	0x00000000
	.align		4
        /*0004*/ 	.word	0xffffffff
	.align		4
        /*0008*/ 	.word	index@(_ZN7cutlass13device_kernelINS_4gemm6kernel13GemmUniversalIN4cute5tupleIJiiiiEEENS1_10collective13CollectiveMmaINS1_35MainloopSm100TmaUmmaWarpSpecializedILi5ELi2ELi4ENS5_IJNS4_1CILi1EEENSA_ILi2EEESB_EEEEENS5_IJNSA_ILi64EEESF_NSA_ILi32EEEEEENS_12float_e5m2_tENS5_IJlSB_lEEESI_SJ_NS4_8TiledMMAINS4_8MMA_AtomIJNS4_10MMA_TraitsINS4_19SM100_MMA_F8F6F4_SSEJSI_SI_fSF_SF_NS4_17integral_constantINS4_4UMMA5MajorELSQ_0EEESR_NSO_INSP_7ScaleInELSS_0EEEST_EEEEEENS4_6LayoutINS5_IJSB_SB_SB_EEENS5_IJNSA_ILi0EEESY_SY_EEEEENS5_IJNS4_10UnderscoreES11_S11_EEEEENS4_23SM90_TMA_LOAD_MULTICASTENS4_14ComposedLayoutINS4_7SwizzleILi1ELi4ELi3EEENS4_18smem_ptr_flag_bitsILi8EEENSW_INS5_IJNSA_ILi8EEESG_EEENS5_IJSG_SB_EEEEEEEvNS4_8identityENS4_13SM90_TMA_LOADES1E_vS1F_EENS_8epilogue10collective18CollectiveEpilogueINS1I_23Sm100TmaWarpSpecializedILi1ELi1ELi32ELb0ELb0EEEJSH_NS5_IJNSW_ISF_SB_EES1N_EEESI_SJ_SI_SJ_NS1I_6fusion15FusionCallbacksIS1M_NS1P_17LinearCombinationISI_fSI_fLNS_15FloatRoundStyleE2EEESH_S1O_JEEENS4_5SM1004TMEM4LOAD26SM100_TMEM_LOAD_16dp32b32xES1G_NS15_INS16_ILi2ELi4ELi3EEES19_NSW_INS5_IJS1A_SF_EEENS5_IJSF_SB_EEEEEEENS4_39AutoVectorizingCopyWithAssumedAlignmentILi128EEENS4_14SM90_TMA_STOREES23_S25_S25_EEEvvEEEEvNT_6ParamsE)
	.align		4
        /*000c*/ 	.word	index@(__assertfail)
	.align		4
        /*0010*/ 	.word	0x00000000
	.align		4
        /*0014*/ 	.word	0xfffffffe
	.align		4
        /*0018*/ 	.word	0x00000000
	.align		4
        /*001c*/ 	.word	0xfffffffd
	.align		4
        /*0020*/ 	.word	0x00000000
	.align		4
        /*0024*/ 	.word	0xfffffffc


//--------------------- .nv.constant4             --------------------------
	.section	.nv.constant4,"a",@progbits
	.align	8
	.align		8
.nv.constant4:
        /*0000*/ 	.dword	__assertfail
	.align		8
        /*0008*/ 	.dword	__unnamed_1
	.align		8
        /*0010*/ 	.dword	__unnamed_2
	.align		8
        /*0018*/ 	.dword	_ZN39_INTERNAL_b856fe69_4_k_cu_c9898124_83814cuda3std3__45__cpo5beginE
	.align		8
        /*0020*/ 	.dword	_ZN39_INTERNAL_b856fe69_4_k_cu_c9898124_83814cuda3std3__45__cpo3endE
	.align		8
        /*0028*/ 	.dword	_ZN39_INTERNAL_b856fe69_4_k_cu_c9898124_83814cuda3std3__45__cpo6cbeginE
	.align		8
        /*0030*/ 	.dword	_ZN39_INTERNAL_b856fe69_4_k_cu_c9898124_83814cuda3std3__45__cpo4cendE
	.align		8
        /*0038*/ 	.dword	_ZN39_INTERNAL_b856fe69_4_k_cu_c9898124_83814cuda3std3__441_GLOBAL__N__b856fe69_4_k_cu_c9898124_83816ignoreE
	.align		8
        /*0040*/ 	.dword	_ZN39_INTERNAL_b856fe69_4_k_cu_c9898124_83814cuda3std3__419piecewise_constructE
	.align		8
        /*0048*/ 	.dword	_ZN39_INTERNAL_b856fe69_4_k_cu_c9898124_83814cuda3std3__48in_placeE
	.align		8
        /*0050*/ 	.dword	_ZN39_INTERNAL_b856fe69_4_k_cu_c9898124_83814cuda3std6ranges3__45__cpo4swapE
	.align		8
        /*0058*/ 	.dword	_ZN39_INTERNAL_b856fe69_4_k_cu_c9898124_83814cuda3std6ranges3__45__cpo9iter_moveE
	.align		8
        /*0060*/ 	.dword	_ZN39_INTERNAL_b856fe69_4_k_cu_c9898124_83814cute7productE
	.align		8
        /*0068*/ 	.dword	_ZN39_INTERNAL_b856fe69_4_k_cu_c9898124_83814cute1_E
	.align		8
        /*0070*/ 	.dword	$str$25
	.align		8
        /*0078*/ 	.dword	$str$26
	.align		8
        /*0080*/ 	.dword	$str$27
	.align		8
        /*0088*/ 	.dword	$str$28


//--------------------- .text._ZN7cutlass13device_kernelINS_4gemm6kernel13GemmUniversalIN4cute5tupleIJiiiiEEENS1_10collective13CollectiveMmaINS1_35MainloopSm100TmaUmmaWarpSpecializedILi5ELi2ELi4ENS5_IJNS4_1CILi1EEENSA_ILi2EEESB_EEEEENS5_IJNSA_ILi64EEESF_NSA_ILi32EEEEEENS_12float_e5m2_tENS5_IJlSB_lEEESI_SJ_NS4_8TiledMMAINS4_8MMA_AtomIJNS4_10MMA_TraitsINS4_19SM100_MMA_F8F6F4_SSEJSI_SI_fSF_SF_NS4_17integral_constantINS4_4UMMA5MajorELSQ_0EEESR_NSO_INSP_7ScaleInELSS_0EEEST_EEEEEENS4_6LayoutINS5_IJSB_SB_SB_EEENS5_IJNSA_ILi0EEESY_SY_EEEEENS5_IJNS4_10UnderscoreES11_S11_EEEEENS4_23SM90_TMA_LOAD_MULTICASTENS4_14ComposedLayoutINS4_7SwizzleILi1ELi4ELi3EEENS4_18smem_ptr_flag_bitsILi8EEENSW_INS5_IJNSA_ILi8EEESG_EEENS5_IJSG_SB_EEEEEEEvNS4_8identityENS4_13SM90_TMA_LOADES1E_vS1F_EENS_8epilogue10collective18CollectiveEpilogueINS1I_23Sm100TmaWarpSpecializedILi1ELi1ELi32ELb0ELb0EEEJSH_NS5_IJNSW_ISF_SB_EES1N_EEESI_SJ_SI_SJ_NS1I_6fusion15FusionCallbacksIS1M_NS1P_17LinearCombinationISI_fSI_fLNS_15FloatRoundStyleE2EEESH_S1O_JEEENS4_5SM1004TMEM4LOAD26SM100_TMEM_LOAD_16dp32b32xES1G_NS15_INS16_ILi2ELi4ELi3EEES19_NSW_INS5_IJS1A_SF_EEENS5_IJSF_SB_EEEEEEENS4_39AutoVectorizingCopyWithAssumedAlignmentILi128EEENS4_14SM90_TMA_STOREES23_S25_S25_EEEvvEEEEvNT_6ParamsE --------------------------
	.section	.text._ZN7cutlass13device_kernelINS_4gemm6kernel13GemmUniversalIN4cute5tupleIJiiiiEEENS1_10collective13CollectiveMmaINS1_35MainloopSm100TmaUmmaWarpSpecializedILi5ELi2ELi4ENS5_IJNS4_1CILi1EEENSA_ILi2EEESB_EEEEENS5_IJNSA_ILi64EEESF_NSA_ILi32EEEEEENS_12float_e5m2_tENS5_IJlSB_lEEESI_SJ_NS4_8TiledMMAINS4_8MMA_AtomIJNS4_10MMA_TraitsINS4_19SM100_MMA_F8F6F4_SSEJSI_SI_fSF_SF_NS4_17integral_constantINS4_4UMMA5MajorELSQ_0EEESR_NSO_INSP_7ScaleInELSS_0EEEST_EEEEEENS4_6LayoutINS5_IJSB_SB_SB_EEENS5_IJNSA_ILi0EEESY_SY_EEEEENS5_IJNS4_10UnderscoreES11_S11_EEEEENS4_23SM90_TMA_LOAD_MULTICASTENS4_14ComposedLayoutINS4_7SwizzleILi1ELi4ELi3EEENS4_18smem_ptr_flag_bitsILi8EEENSW_INS5_IJNSA_ILi8EEESG_EEENS5_IJSG_SB_EEEEEEEvNS4_8identityENS4_13SM90_TMA_LOADES1E_vS1F_EENS_8epilogue10collective18CollectiveEpilogueINS1I_23Sm100TmaWarpSpecializedILi1ELi1ELi32ELb0ELb0EEEJSH_NS5_IJNSW_ISF_SB_EES1N_EEESI_SJ_SI_SJ_NS1I_6fusion15FusionCallbacksIS1M_NS1P_17LinearCombinationISI_fSI_fLNS_15FloatRoundStyleE2EEESH_S1O_JEEENS4_5SM1004TMEM4LOAD26SM100_TMEM_LOAD_16dp32b32xES1G_NS15_INS16_ILi2ELi4ELi3EEES19_NSW_INS5_IJS1A_SF_EEENS5_IJSF_SB_EEEEEEENS4_39AutoVectorizingCopyWithAssumedAlignmentILi128EEENS4_14SM90_TMA_STOREES23_S25_S25_EEEvvEEEEvNT_6ParamsE,"ax",@progbits
	.align	128
.text._ZN7cutlass13device_kernelINS_4gemm6kernel13GemmUniversalIN4cute5tupleIJiiiiEEENS1_10collective13CollectiveMmaINS1_35MainloopSm100TmaUmmaWarpSpecializedILi5ELi2ELi4ENS5_IJNS4_1CILi1EEENSA_ILi2EEESB_EEEEENS5_IJNSA_ILi64EEESF_NSA_ILi32EEEEEENS_12float_e5m2_tENS5_IJlSB_lEEESI_SJ_NS4_8TiledMMAINS4_8MMA_AtomIJNS4_10MMA_TraitsINS4_19SM100_MMA_F8F6F4_SSEJSI_SI_fSF_SF_NS4_17integral_constantINS4_4UMMA5MajorELSQ_0EEESR_NSO_INSP_7ScaleInELSS_0EEEST_EEEEEENS4_6LayoutINS5_IJSB_SB_SB_EEENS5_IJNSA_ILi0EEESY_SY_EEEEENS5_IJNS4_10UnderscoreES11_S11_EEEEENS4_23SM90_TMA_LOAD_MULTICASTENS4_14ComposedLayoutINS4_7SwizzleILi1ELi4ELi3EEENS4_18smem_ptr_flag_bitsILi8EEENSW_INS5_IJNSA_ILi8EEESG_EEENS5_IJSG_SB_EEEEEEEvNS4_8identityENS4_13SM90_TMA_LOADES1E_vS1F_EENS_8epilogue10collective18CollectiveEpilogueINS1I_23Sm100TmaWarpSpecializedILi1ELi1ELi32ELb0ELb0EEEJSH_NS5_IJNSW_ISF_SB_EES1N_EEESI_SJ_SI_SJ_NS1I_6fusion15FusionCallbacksIS1M_NS1P_17LinearCombinationISI_fSI_fLNS_15FloatRoundStyleE2EEESH_S1O_JEEENS4_5SM1004TMEM4LOAD26SM100_TMEM_LOAD_16dp32b32xES1G_NS15_INS16_ILi2ELi4ELi3EEES19_NSW_INS5_IJS1A_SF_EEENS5_IJSF_SB_EEEEEEENS4_39AutoVectorizingCopyWithAssumedAlignmentILi128EEENS4_14SM90_TMA_STOREES23_S25_S25_EEEvvEEEEvNT_6ParamsE:
        .type           _ZN7cutlass13device_kernelINS_4gemm6kernel13GemmUniversalIN4cute5tupleIJiiiiEEENS1_10collective13CollectiveMmaINS1_35MainloopSm100TmaUmmaWarpSpecializedILi5ELi2ELi4ENS5_IJNS4_1CILi1EEENSA_ILi2EEESB_EEEEENS5_IJNSA_ILi64EEESF_NSA_ILi32EEEEEENS_12float_e5m2_tENS5_IJlSB_lEEESI_SJ_NS4_8TiledMMAINS4_8MMA_AtomIJNS4_10MMA_TraitsINS4_19SM100_MMA_F8F6F4_SSEJSI_SI_fSF_SF_NS4_17integral_constantINS4_4UMMA5MajorELSQ_0EEESR_NSO_INSP_7ScaleInELSS_0EEEST_EEEEEENS4_6LayoutINS5_IJSB_SB_SB_EEENS5_IJNSA_ILi0EEESY_SY_EEEEENS5_IJNS4_10UnderscoreES11_S11_EEEEENS4_23SM90_TMA_LOAD_MULTICASTENS4_14ComposedLayoutINS4_7SwizzleILi1ELi4ELi3EEENS4_18smem_ptr_flag_bitsILi8EEENSW_INS5_IJNSA_ILi8EEESG_EEENS5_IJSG_SB_EEEEEEEvNS4_8identityENS4_13SM90_TMA_LOADES1E_vS1F_EENS_8epilogue10collective18CollectiveEpilogueINS1I_23Sm100TmaWarpSpecializedILi1ELi1ELi32ELb0ELb0EEEJSH_NS5_IJNSW_ISF_SB_EES1N_EEESI_SJ_SI_SJ_NS1I_6fusion15FusionCallbacksIS1M_NS1P_17LinearCombinationISI_fSI_fLNS_15FloatRoundStyleE2EEESH_S1O_JEEENS4_5SM1004TMEM4LOAD26SM100_TMEM_LOAD_16dp32b32xES1G_NS15_INS16_ILi2ELi4ELi3EEES19_NSW_INS5_IJS1A_SF_EEENS5_IJSF_SB_EEEEEEENS4_39AutoVectorizingCopyWithAssumedAlignmentILi128EEENS4_14SM90_TMA_STOREES23_S25_S25_EEEvvEEEEvNT_6ParamsE,@function
        .size           _ZN7cutlass13device_kernelINS_4gemm6kernel13GemmUniversalIN4cute5tupleIJiiiiEEENS1_10collective13CollectiveMmaINS1_35MainloopSm100TmaUmmaWarpSpecializedILi5ELi2ELi4ENS5_IJNS4_1CILi1EEENSA_ILi2EEESB_EEEEENS5_IJNSA_ILi64EEESF_NSA_ILi32EEEEEENS_12float_e5m2_tENS5_IJlSB_lEEESI_SJ_NS4_8TiledMMAINS4_8MMA_AtomIJNS4_10MMA_TraitsINS4_19SM100_MMA_F8F6F4_SSEJSI_SI_fSF_SF_NS4_17integral_constantINS4_4UMMA5MajorELSQ_0EEESR_NSO_INSP_7ScaleInELSS_0EEEST_EEEEEENS4_6LayoutINS5_IJSB_SB_SB_EEENS5_IJNSA_ILi0EEESY_SY_EEEEENS5_IJNS4_10UnderscoreES11_S11_EEEEENS4_23SM90_TMA_LOAD_MULTICASTENS4_14ComposedLayoutINS4_7SwizzleILi1ELi4ELi3EEENS4_18smem_ptr_flag_bitsILi8EEENSW_INS5_IJNSA_ILi8EEESG_EEENS5_IJSG_SB_EEEEEEEvNS4_8identityENS4_13SM90_TMA_LOADES1E_vS1F_EENS_8epilogue10collective18CollectiveEpilogueINS1I_23Sm100TmaWarpSpecializedILi1ELi1ELi32ELb0ELb0EEEJSH_NS5_IJNSW_ISF_SB_EES1N_EEESI_SJ_SI_SJ_NS1I_6fusion15FusionCallbacksIS1M_NS1P_17LinearCombinationISI_fSI_fLNS_15FloatRoundStyleE2EEESH_S1O_JEEENS4_5SM1004TMEM4LOAD26SM100_TMEM_LOAD_16dp32b32xES1G_NS15_INS16_ILi2ELi4ELi3EEES19_NSW_INS5_IJS1A_SF_EEENS5_IJSF_SB_EEEEEEENS4_39AutoVectorizingCopyWithAssumedAlignmentILi128EEENS4_14SM90_TMA_STOREES23_S25_S25_EEEvvEEEEvNT_6ParamsE,(.L_x_138 - _ZN7cutlass13device_kernelINS_4gemm6kernel13GemmUniversalIN4cute5tupleIJiiiiEEENS1_10collective13CollectiveMmaINS1_35MainloopSm100TmaUmmaWarpSpecializedILi5ELi2ELi4ENS5_IJNS4_1CILi1EEENSA_ILi2EEESB_EEEEENS5_IJNSA_ILi64EEESF_NSA_ILi32EEEEEENS_12float_e5m2_tENS5_IJlSB_lEEESI_SJ_NS4_8TiledMMAINS4_8MMA_AtomIJNS4_10MMA_TraitsINS4_19SM100_MMA_F8F6F4_SSEJSI_SI_fSF_SF_NS4_17integral_constantINS4_4UMMA5MajorELSQ_0EEESR_NSO_INSP_7ScaleInELSS_0EEEST_EEEEEENS4_6LayoutINS5_IJSB_SB_SB_EEENS5_IJNSA_ILi0EEESY_SY_EEEEENS5_IJNS4_10UnderscoreES11_S11_EEEEENS4_23SM90_TMA_LOAD_MULTICASTENS4_14ComposedLayoutINS4_7SwizzleILi1ELi4ELi3EEENS4_18smem_ptr_flag_bitsILi8EEENSW_INS5_IJNSA_ILi8EEESG_EEENS5_IJSG_SB_EEEEEEEvNS4_8identityENS4_13SM90_TMA_LOADES1E_vS1F_EENS_8epilogue10collective18CollectiveEpilogueINS1I_23Sm100TmaWarpSpecializedILi1ELi1ELi32ELb0ELb0EEEJSH_NS5_IJNSW_ISF_SB_EES1N_EEESI_SJ_SI_SJ_NS1I_6fusion15FusionCallbacksIS1M_NS1P_17LinearCombinationISI_fSI_fLNS_15FloatRoundStyleE2EEESH_S1O_JEEENS4_5SM1004TMEM4LOAD26SM100_TMEM_LOAD_16dp32b32xES1G_NS15_INS16_ILi2ELi4ELi3EEES19_NSW_INS5_IJS1A_SF_EEENS5_IJSF_SB_EEEEEEENS4_39AutoVectorizingCopyWithAssumedAlignmentILi128EEENS4_14SM90_TMA_STOREES23_S25_S25_EEEvvEEEEvNT_6ParamsE)
        .other          _ZN7cutlass13device_kernelINS_4gemm6kernel13GemmUniversalIN4cute5tupleIJiiiiEEENS1_10collective13CollectiveMmaINS1_35MainloopSm100TmaUmmaWarpSpecializedILi5ELi2ELi4ENS5_IJNS4_1CILi1EEENSA_ILi2EEESB_EEEEENS5_IJNSA_ILi64EEESF_NSA_ILi32EEEEEENS_12float_e5m2_tENS5_IJlSB_lEEESI_SJ_NS4_8TiledMMAINS4_8MMA_AtomIJNS4_10MMA_TraitsINS4_19SM100_MMA_F8F6F4_SSEJSI_SI_fSF_SF_NS4_17integral_constantINS4_4UMMA5MajorELSQ_0EEESR_NSO_INSP_7ScaleInELSS_0EEEST_EEEEEENS4_6LayoutINS5_IJSB_SB_SB_EEENS5_IJNSA_ILi0EEESY_SY_EEEEENS5_IJNS4_10UnderscoreES11_S11_EEEEENS4_23SM90_TMA_LOAD_MULTICASTENS4_14ComposedLayoutINS4_7SwizzleILi1ELi4ELi3EEENS4_18smem_ptr_flag_bitsILi8EEENSW_INS5_IJNSA_ILi8EEESG_EEENS5_IJSG_SB_EEEEEEEvNS4_8identityENS4_13SM90_TMA_LOADES1E_vS1F_EENS_8epilogue10collective18CollectiveEpilogueINS1I_23Sm100TmaWarpSpecializedILi1ELi1ELi32ELb0ELb0EEEJSH_NS5_IJNSW_ISF_SB_EES1N_EEESI_SJ_SI_SJ_NS1I_6fusion15FusionCallbacksIS1M_NS1P_17LinearCombinationISI_fSI_fLNS_15FloatRoundStyleE2EEESH_S1O_JEEENS4_5SM1004TMEM4LOAD26SM100_TMEM_LOAD_16dp32b32xES1G_NS15_INS16_ILi2ELi4ELi3EEES19_NSW_INS5_IJS1A_SF_EEENS5_IJSF_SB_EEEEEEENS4_39AutoVectorizingCopyWithAssumedAlignmentILi128EEENS4_14SM90_TMA_STOREES23_S25_S25_EEEvvEEEEvNT_6ParamsE,@"STO_CUDA_ENTRY STV_DEFAULT"
_ZN7cutlass13device_kernelINS_4gemm6kernel13GemmUniversalIN4cute5tupleIJiiiiEEENS1_10collective13CollectiveMmaINS1_35MainloopSm100TmaUmmaWarpSpecializedILi5ELi2ELi4ENS5_IJNS4_1CILi1EEENSA_ILi2EEESB_EEEEENS5_IJNSA_ILi64EEESF_NSA_ILi32EEEEEENS_12float_e5m2_tENS5_IJlSB_lEEESI_SJ_NS4_8TiledMMAINS4_8MMA_AtomIJNS4_10MMA_TraitsINS4_19SM100_MMA_F8F6F4_SSEJSI_SI_fSF_SF_NS4_17integral_constantINS4_4UMMA5MajorELSQ_0EEESR_NSO_INSP_7ScaleInELSS_0EEEST_EEEEEENS4_6LayoutINS5_IJSB_SB_SB_EEENS5_IJNSA_ILi0EEESY_SY_EEEEENS5_IJNS4_10UnderscoreES11_S11_EEEEENS4_23SM90_TMA_LOAD_MULTICASTENS4_14ComposedLayoutINS4_7SwizzleILi1ELi4ELi3EEENS4_18smem_ptr_flag_bitsILi8EEENSW_INS5_IJNSA_ILi8EEESG_EEENS5_IJSG_SB_EEEEEEEvNS4_8identityENS4_13SM90_TMA_LOADES1E_vS1F_EENS_8epilogue10collective18CollectiveEpilogueINS1I_23Sm100TmaWarpSpecializedILi1ELi1ELi32ELb0ELb0EEEJSH_NS5_IJNSW_ISF_SB_EES1N_EEESI_SJ_SI_SJ_NS1I_6fusion15FusionCallbacksIS1M_NS1P_17LinearCombinationISI_fSI_fLNS_15FloatRoundStyleE2EEESH_S1O_JEEENS4_5SM1004TMEM4LOAD26SM100_TMEM_LOAD_16dp32b32xES1G_NS15_INS16_ILi2ELi4ELi3EEES19_NSW_INS5_IJS1A_SF_EEENS5_IJSF_SB_EEEEEEENS4_39AutoVectorizingCopyWithAssumedAlignmentILi128EEENS4_14SM90_TMA_STOREES23_S25_S25_EEEvvEEEEvNT_6ParamsE:
[----:B------:R-:W1:Y:S01]  /*0000*/  LDC R1, c[0x0][0x37c] ;  /* 0x0000df00ff017b82 */ /* 0x000e620000000800 */
[----:B------:R-:W2:Y:S01]  /*0010*/  S2R R76, SR_TID.X ;  /* 0x00000000004c7919 */ /* 0x000ea20000002100 */
[----:B------:R-:W3:Y:S01]  /*0020*/  LDCU.64 UR8, c[0x0][0x890] ;  /* 0x00011200ff0877ac */ /* 0x000ee20008000a00 */
[----:B------:R-:W-:Y:S02]  /*0030*/  PRMT R79, RZ, 0x7610, R79 ;  /* 0x00007610ff4f7816 */ /* 0x000fe4000000004f */
[----:B------:R-:W-:Y:S01]  /*0040*/  ELECT P3, URZ, PT ;  /* 0x0000000000ff782f */ /* 0x000fe20003860000 */
[----:B---3--:R-:W-:-:S04]  /*0050*/  UISETP.NE.U32.AND UP0, UPT, UR8, URZ, UPT ;  /* 0x000000ff0800728c */ /* 0x008fc8000bf05070 */
[----:B------:R-:W-:Y:S01]  /*0060*/  UISETP.NE.AND.EX UP0, UPT, UR9, URZ, UPT, UP0 ;  /* 0x000000ff0900728c */ /* 0x000fe2000bf05300 */
[----:B--2---:R-:W-:-:S05]  /*0070*/  SHF.R.U32.HI R80, RZ, 0x5, R76 ;  /* 0x00000005ff507819 */ /* 0x004fca000001164c */
[----:B------:R-:W2:Y:S02]  /*0080*/  SHFL.IDX PT, R0, R80, RZ, 0x1f ;  /* 0x00001fff50007589 */ /* 0x000ea400000e0000 */
[----:B--2---:R-:W-:Y:S01]  /*0090*/  R2UR UR22, R0 ;  /* 0x00000000001672ca */ /* 0x004fe200000e0000 */
[----:B-1----:R-:W-:-:S14]  /*00a0*/  BRA.U UP0, `(.L_x_0) ;  /* 0x0000000100307547 */ /* 0x002fdc000b800000 */
[----:B------:R-:W1:Y:S02]  /*00b0*/  LDCU.64 UR4, c[0x0][0x888] ;  /* 0x00011100ff0477ac */ /* 0x000e640008000a00 */
[----:B-1----:R-:W-:-:S04]  /*00c0*/  UISETP.NE.U32.AND UP0, UPT, UR4, URZ, UPT ;  /* 0x000000ff0400728c */ /* 0x002fc8000bf05070 */
[----:B------:R-:W-:-:S09]  /*00d0*/  UISETP.NE.AND.EX UP0, UPT, UR5, URZ, UPT, UP0 ;  /* 0x000000ff0500728c */ /* 0x000fd2000bf05300 */
[----:B------:R-:W-:Y:S05]  /*00e0*/  BRA.U !UP0, `(.L_x_1) ;  /* 0x0000000108147547 */ /* 0x000fea000b800000 */
[----:B------:R-:W1:Y:S01]  /*00f0*/  LDC.64 R2, c[0x0][0x888] ;  /* 0x00022200ff027b82 */ /* 0x000e620000000a00 */
[----:B------:R-:W1:Y:S02]  /*0100*/  LDCU.64 UR4, c[0x0][0x358] ;  /* 0x00006b00ff0477ac */ /* 0x000e640008000a00 */
[----:B-1----:R1:W5:Y:S01]  /*0110*/  LDG.E R39, desc[UR4][R2.64] ;  /* 0x0000000402277981 */ /* 0x002362000c1e1900 */
[----:B------:R-:W-:Y:S01]  /*0120*/  HFMA2 R79, -RZ, RZ, 0, 5.9604644775390625e-08 ;  /* 0x00000001ff4f7431 */ /* 0x000fe200000001ff */
[----:B------:R-:W-:Y:S05]  /*0130*/  BRA `(.L_x_0) ;  /* 0x00000000000c7947 */ /* 0x000fea0003800000 */
.L_x_1:
[----:B------:R-:W1:Y:S01]  /*0140*/  LDCU UR4, c[0x0][0x880] ;  /* 0x00011000ff0477ac */ /* 0x000e620008000800 */
[----:B------:R-:W-:Y:S01]  /*0150*/  HFMA2 R79, -RZ, RZ, 0, 5.9604644775390625e-08 ;  /* 0x00000001ff4f7431 */ /* 0x000fe200000001ff */
[----:B-1----:R-:W-:-:S07]  /*0160*/  MOV R39, UR4 ;  /* 0x0000000400277c02 */ /* 0x002fce0008000f00 */
.L_x_0:
[----:B------:R-:W2:Y:S02]  /*0170*/  LDCU.64 UR4, c[0x0][0x8b0] ;  /* 0x00011600ff0477ac */ /* 0x000ea40008000a00 */
[----:B--2---:R-:W-:-:S04]  /*0180*/  UISETP.NE.U32.AND UP0, UPT, UR4, URZ, UPT ;  /* 0x000000ff0400728c */ /* 0x004fc8000bf05070 */
[----:B------:R-:W-:-:S09]  /*0190*/  UISETP.NE.AND.EX UP0, UPT, UR5, URZ, UPT, UP0 ;  /* 0x000000ff0500728c */ /* 0x000fd2000bf05300 */
[----:B------:R-:W-:Y:S05]  /*01a0*/  BRA.U UP0, `(.L_x_2) ;  /* 0x0000000100287547 */ /* 0x000fea000b800000 */
[----:B------:R-:W2:Y:S02]  /*01b0*/  LDCU.64 UR4, c[0x0][0x8a8] ;  /* 0x00011500ff0477ac */ /* 0x000ea40008000a00 */
[----:B--2---:R-:W-:-:S04]  /*01c0*/  UISETP.NE.U32.AND UP0, UPT, UR4, URZ, UPT ;  /* 0x000000ff0400728c */ /* 0x004fc8000bf05070 */
[----:B------:R-:W-:-:S09]  /*01d0*/  UISETP.NE.AND.EX UP0, UPT, UR5, URZ, UPT, UP0 ;  /* 0x000000ff0500728c */ /* 0x000fd2000bf05300 */
[----:B------:R-:W-:Y:S05]  /*01e0*/  BRA.U !UP0, `(.L_x_3) ;  /* 0x0000000108107547 */ /* 0x000fea000b800000 */
[----:B-1----:R-:W1:Y:S01]  /*01f0*/  LDC.64 R2, c[0x0][0x8a8] ;  /* 0x00022a00ff027b82 */ /* 0x002e620000000a00 */
[----:B------:R-:W1:Y:S02]  /*0200*/  LDCU.64 UR4, c[0x0][0x358] ;  /* 0x00006b00ff0477ac */ /* 0x000e640008000a00 */
[----:B-1----:R2:W5:Y:S01]  /*0210*/  LDG.E R38, desc[UR4][R2.64] ;  /* 0x0000000402267981 */ /* 0x002562000c1e1900 */
[----:B------:R-:W-:Y:S05]  /*0220*/  BRA `(.L_x_2) ;  /* 0x0000000000087947 */ /* 0x000fea0003800000 */
.L_x_3:
[----:B------:R-:W2:Y:S02]  /*0230*/  LDCU UR4, c[0x0][0x8a0] ;  /* 0x00011400ff0477ac */ /* 0x000ea40008000800 */
[----:B--2---:R-:W-:Y:S02]  /*0240*/  MOV R38, UR4 ;  /* 0x0000000400267c02 */ /* 0x004fe40008000f00 */
.L_x_2:
[----:B------:R-:W-:Y:S01]  /*0250*/  IMAD.U32 R0, RZ, RZ, UR22 ;  /* 0x00000016ff007e24 */ /* 0x000fe2000f8e00ff */
[----:B------:R-:W-:Y:S04]  /*0260*/  BSSY.RECONVERGENT B0, `(.L_x_4) ;  /* 0x000000c000007945 */ /* 0x000fe80003800200 */
[C---:B------:R-:W-:Y:S02]  /*0270*/  ISETP.NE.OR P1, PT, R0.reuse, 0x1, !P3 ;  /* 0x000000010000780c */ /* 0x040fe40005f25670 */
[----:B------:R-:W-:-:S11]  /*0280*/  ISETP.NE.OR P0, PT, R0, 0x3, !P3 ;  /* 0x000000030000780c */ /* 0x000fd60005f05670 */
[----:B------:R-:W-:Y:S05]  /*0290*/  @P1 BRA `(.L_x_5) ;  /* 0x0000000000201947 */ /* 0x000fea0003800000 */
[----:B------:R-:W3:Y:S02]  /*02a0*/  LDCU.64 UR4, c[0x0][0x348] ;  /* 0x00006900ff0477ac */ /* 0x000ee40008000a00 */
[----:B---3--:R-:W-:Y:S02]  /*02b0*/  UIADD3 UR6, UP1, UPT, UR4, 0x80, URZ ;  /* 0x0000008004067890 */ /* 0x008fe4000ff3e0ff */
[----:B------:R-:W-:Y:S02]  /*02c0*/  UIADD3 UR4, UP0, UPT, UR4, 0x180, URZ ;  /* 0x0000018004047890 */ /* 0x000fe4000ff1e0ff */
[----:B------:R-:W-:Y:S02]  /*02d0*/  UIADD3.X UR7, UPT, UPT, URZ, UR5, URZ, UP1, !UPT ;  /* 0x00000005ff077290 */ /* 0x000fe40008ffe4ff */
[----:B------:R-:W-:-:S07]  /*02e0*/  UIADD3.X UR5, UPT, UPT, URZ, UR5, URZ, UP0, !UPT ;  /* 0x00000005ff057290 */ /* 0x000fce00087fe4ff */
[----:B------:R3:W-:Y:S02]  /*02f0*/  UTMACCTL.PF [UR6] ;  /* 0x00000000060079b9 */ /* 0x0007e40008040000 */
[----:B------:R3:W-:Y:S02]  /*0300*/  UTMACCTL.PF [UR4] ;  /* 0x00000000040079b9 */ /* 0x0007e40008040000 */
[----:B---3--:R-:W-:Y:S01]  /*0310*/  NOP ;  /* 0x0000000000007918 */ /* 0x008fe20000000000 */
.L_x_5:
[----:B------:R-:W-:Y:S05]  /*0320*/  BSYNC.RECONVERGENT B0 ;  /* 0x0000000000007941 */ /* 0x000fea0003800200 */
.L_x_4:
[----:B------:R-:W-:Y:S04]  /*0330*/  BSSY.RECONVERGENT B0, `(.L_x_6) ;  /* 0x000000a000007945 */ /* 0x000fe80003800200 */
        /* <DEDUP_REMOVED lines=9> */
.L_x_7:
[----:B------:R-:W-:Y:S05]  /*03d0*/  BSYNC.RECONVERGENT B0 ;  /* 0x0000000000007941 */ /* 0x000fea0003800200 */
.L_x_6:
[----:B------:R-:W3:Y:S01]  /*03e0*/  LDCU.64 UR4, c[0x0][0x888] ;  /* 0x00011100ff0477ac */ /* 0x000ee20008000a00 */
[----:B------:R-:W-:Y:S02]  /*03f0*/  UISETP.EQ.U32.AND UP1, UPT, UR8, URZ, UPT ;  /* 0x000000ff0800728c */ /* 0x000fe4000bf22070 */
[----:B------:R-:W-:Y:S02]  /*0400*/  UPLOP3.LUT UP3, UPT, UPT, UPT, UPT, 0x80, 0x8 ;  /* 0x000000000008789c */ /* 0x000fe40003f6f070 */
[----:B---3--:R-:W-:-:S04]  /*0410*/  UISETP.NE.U32.AND UP0, UPT, UR4, URZ, UPT ;  /* 0x000000ff0400728c */ /* 0x008fc8000bf05070 */
[----:B------:R-:W-:-:S04]  /*0420*/  UISETP.NE.AND.EX UP0, UPT, UR5, URZ, UPT, UP0 ;  /* 0x000000ff0500728c */ /* 0x000fc8000bf05300 */
[----:B------:R-:W-:-:S04]  /*0430*/  UISETP.EQ.OR.EX UP2, UPT, UR9, URZ, !UP0, UP1 ;  /* 0x000000ff0900728c */ /* 0x000fc8000c742710 */
[----:B------:R-:W-:-:S05]  /*0440*/  UP2UR UR61, UPR, URZ, 0x4 ;  /* 0x00000004ff3d7883 */ /* 0x000fca0008000000 */
[----:B------:R-:W-:Y:S07]  /*0450*/  BRA.U !UP2, `(.L_x_8) ;  /* 0x000000010a207547 */ /* 0x000fee000b800000 */
[----:B------:R-:W-:Y:S01]  /*0460*/  UISETP.NE.U32.AND UP1, UPT, UR8, URZ, UPT ;  /* 0x000000ff0800728c */ /* 0x000fe2000bf25070 */
[----:B-----5:R-:W-:Y:S01]  /*0470*/  FSETP.NEU.AND P0, PT, R39, RZ, PT ;  /* 0x000000ff2700720b */ /* 0x020fe20003f0d000 */
[----:B------:R-:W-:Y:S02]  /*0480*/  USEL UR4, URZ, 0xffffffff, UP0 ;  /* 0xffffffffff047887 */ /* 0x000fe40008000000 */
[----:B------:R-:W-:-:S10]  /*0490*/  UISETP.NE.AND.EX UP1, UPT, UR9, URZ, UPT, UP1 ;  /* 0x000000ff0900728c */ /* 0x000fd4000bf25310 */
[----:B------:R-:W-:Y:S01]  /*04a0*/  VOTEU.ANY UP0, P0 ;  /* 0x0000000000ff7886 */ /* 0x000fe20000000100 */
[----:B------:R-:W-:-:S04]  /*04b0*/  @!UP1 USEL UR4, URZ, 0xffffffff, UP0 ;  /* 0xffffffffff049887 */ /* 0x000fc80008000000 */
[----:B------:R-:W-:-:S04]  /*04c0*/  ULOP3.LUT UR4, UR4, 0x1, URZ, 0xc0, !UPT ;  /* 0x0000000104047892 */ /* 0x000fc8000f8ec0ff */
[----:B------:R-:W-:-:S11]  /*04d0*/  UISETP.NE.U32.AND UP3, UPT, UR4, 0x1, UPT ;  /* 0x000000010400788c */ /* 0x000fd6000bf65070 */
.L_x_8:
[----:B-12---:R-:W1:Y:S01]  /*04e0*/  SHFL.IDX PT, R2, R80, RZ, 0x1f ;  /* 0x00001fff50027589 */ /* 0x006e6200000e0000 */
[----:B------:R-:W-:-:S04]  /*04f0*/  UISETP.NE.AND UP0, UPT, UR22, 0x2, UPT ;  /* 0x000000021600788c */ /* 0x000fc8000bf05270 */
[----:B------:R-:W-:Y:S01]  /*0500*/  USEL UR34, URZ, 0x1, UP0 ;  /* 0x00000001ff227887 */ /* 0x000fe20008000000 */
[----:B-1----:R-:W-:-:S13]  /*0510*/  ISETP.NE.AND P0, PT, R2, RZ, PT ;  /* 0x000000ff0200720c */ /* 0x002fda0003f05270 */
[----:B------:R-:W-:Y:S05]  /*0520*/  @P0 BRA `(.L_x_9) ;  /* 0x0000000000600947 */ /* 0x000fea0003800000 */
[----:B------:R-:W1:Y:S01]  /*0530*/  S2UR UR4, SR_CgaCtaId ;  /* 0x00000000000479c3 */ /* 0x000e620000008800 */
[----:B------:R-:W-:Y:S01]  /*0540*/  UMOV UR5, 0x400 ;  /* 0x0000040000057882 */ /* 0x000fe20000000000 */
[----:B------:R-:W-:Y:S01]  /*0550*/  UMOV UR8, 0x1 ;  /* 0x0000000100087882 */ /* 0x000fe20000000000 */
[----:B------:R-:W-:Y:S01]  /*0560*/  UMOV UR6, 0x2 ;  /* 0x0000000200067882 */ /* 0x000fe20000000000 */
[----:B------:R-:W-:-:S04]  /*0570*/  UIADD3 UR8, UPT, UPT, -UR8, 0x100000, URZ ;  /* 0x0010000008087890 */ /* 0x000fc8000fffe1ff */
[----:B------:R-:W-:Y:S02]  /*0580*/  USHF.L.U32 UR9, UR8, 0xb, URZ ;  /* 0x0000000b08097899 */ /* 0x000fe400080006ff */
[----:B------:R-:W-:Y:S02]  /*0590*/  USHF.L.U32 UR8, UR8, 0x1, URZ ;  /* 0x0000000108087899 */ /* 0x000fe400080006ff */
[----:B------:R-:W-:-:S04]  /*05a0*/  UIADD3 UR6, UPT, UPT, -UR6, 0x100000, URZ ;  /* 0x0010000006067890 */ /* 0x000fc8000fffe1ff */
[----:B------:R-:W-:Y:S02]  /*05b0*/  USHF.L.U32 UR7, UR6, 0xb, URZ ;  /* 0x0000000b06077899 */ /* 0x000fe400080006ff */
[----:B------:R-:W-:Y:S01]  /*05c0*/  USHF.L.U32 UR6, UR6, 0x1, URZ ;  /* 0x0000000106067899 */ /* 0x000fe200080006ff */
[----:B------:R-:W-:Y:S01]  /*05d0*/  ELECT P0, URZ, PT ;  /* 0x0000000000ff782f */ /* 0x000fe20003800000 */
[----:B-1----:R-:W-:Y:S01]  /*05e0*/  ULEA UR4, UR4, UR5, 0x18 ;  /* 0x0000000504047291 */ /* 0x002fe2000f8ec0ff */
[----:B------:R-:W1:Y:S11]  /*05f0*/  FENCE.VIEW.ASYNC.S ;  /* 0x00000000000073c6 */ /* 0x000e760000000000 */
[----:B-1----:R1:W2:Y:S01]  /*0600*/  SYNCS.EXCH.64 URZ, [UR4], UR8 ;  /* 0x0000000804ff75b2 */ /* 0x0022a20008000100 */
[----:B------:R1:W3:Y:S01]  /*0610*/  SYNCS.EXCH.64 URZ, [UR4+0x28], UR6 ;  /* 0x0000280604ff75b2 */ /* 0x0002e20008000100 */
[----:B------:R1:W4:Y:S01]  /*0620*/  SYNCS.EXCH.64 URZ, [UR4+0x8], UR8 ;  /* 0x0000080804ff75b2 */ /* 0x0003220008000100 */
[----:B------:R1:W1:Y:S01]  /*0630*/  SYNCS.EXCH.64 URZ, [UR4+0x30], UR6 ;  /* 0x0000300604ff75b2 */ /* 0x0002620008000100 */
[----:B------:R1:W1:Y:S01]  /*0640*/  SYNCS.EXCH.64 URZ, [UR4+0x10], UR8 ;  /* 0x0000100804ff75b2 */ /* 0x0002620008000100 */
[----:B------:R1:W1:Y:S01]  /*0650*/  SYNCS.EXCH.64 URZ, [UR4+0x38], UR6 ;  /* 0x0000380604ff75b2 */ /* 0x0002620008000100 */
[----:B------:R1:W1:Y:S01]  /*0660*/  SYNCS.EXCH.64 URZ, [UR4+0x18], UR8 ;  /* 0x0000180804ff75b2 */ /* 0x0002620008000100 */
[----:B------:R1:W1:Y:S01]  /*0670*/  SYNCS.EXCH.64 URZ, [UR4+0x40], UR6 ;  /* 0x0000400604ff75b2 */ /* 0x0002620008000100 */
[----:B------:R1:W1:Y:S01]  /*0680*/  SYNCS.EXCH.64 URZ, [UR4+0x20], UR8 ;  /* 0x0000200804ff75b2 */ /* 0x0002620008000100 */
[----:B------:R1:W1:Y:S01]  /*0690*/  SYNCS.EXCH.64 URZ, [UR4+0x48], UR6 ;  /* 0x0000480604ff75b2 */ /* 0x0002620008000100 */
[----:B------:R-:W-:Y:S01]  /*06a0*/  NOP ;  /* 0x0000000000007918 */ /* 0x000fe20000000000 */
.L_x_9:
[----:B------:R-:W2:Y:S01]  /*06b0*/  SHFL.IDX PT, R2, R80, RZ, 0x1f ;  /* 0x00001fff50027589 */ /* 0x000ea200000e0000 */
[----:B------:R-:W-:Y:S01]  /*06c0*/  NOP ;  /* 0x0000000000007918 */ /* 0x000fe20000000000 */
[----:B--2---:R-:W-:-:S13]  /*06d0*/  ISETP.NE.AND P0, PT, R2, 0x1, PT ;  /* 0x000000010200780c */ /* 0x004fda0003f05270 */
[----:B------:R-:W-:Y:S05]  /*06e0*/  @P0 BRA `(.L_x_10) ;  /* 0x0000000000400947 */ /* 0x000fea0003800000 */
[----:B-1----:R-:W1:Y:S01]  /*06f0*/  S2UR UR4, SR_CgaCtaId ;  /* 0x00000000000479c3 */ /* 0x002e620000008800 */
        /* <DEDUP_REMOVED lines=12> */
[----:B-1----:R2:W1:Y:S01]  /*07c0*/  SYNCS.EXCH.64 URZ, [UR4+0x50], UR8 ;  /* 0x0000500804ff75b2 */ /* 0x0024620008000100 */
[----:B------:R2:W1:Y:S02]  /*07d0*/  SYNCS.EXCH.64 URZ, [UR4+0x58], UR6 ;  /* 0x0000580604ff75b2 */ /* 0x0004640008000100 */
[----:B--2---:R-:W-:Y:S01]  /*07e0*/  NOP ;  /* 0x0000000000007918 */ /* 0x004fe20000000000 */
.L_x_10:
[----:B------:R-:W2:Y:S01]  /*07f0*/  SHFL.IDX PT, R2, R80, RZ, 0x1f ;  /* 0x00001fff50027589 */ /* 0x000ea200000e0000 */
[----:B------:R-:W-:Y:S01]  /*0800*/  NOP ;  /* 0x0000000000007918 */ /* 0x000fe20000000000 */
[----:B--2---:R-:W-:-:S13]  /*0810*/  ISETP.NE.AND P0, PT, R2, 0x3, PT ;  /* 0x000000030200780c */ /* 0x004fda0003f05270 */
[----:B------:R-:W-:Y:S05]  /*0820*/  @P0 BRA `(.L_x_11) ;  /* 0x0000000000300947 */ /* 0x000fea0003800000 */
[----:B-1----:R-:W1:Y:S01]  /*0830*/  S2UR UR6, SR_CgaCtaId ;  /* 0x00000000000679c3 */ /* 0x002e620000008800 */
[----:B------:R-:W-:Y:S01]  /*0840*/  UMOV UR4, 0x400 ;  /* 0x0000040000047882 */ /* 0x000fe20000000000 */
[----:B------:R-:W-:Y:S01]  /*0850*/  UMOV UR5, 0x20 ;  /* 0x0000002000057882 */ /* 0x000fe20000000000 */
[----:B------:R-:W-:Y:S01]  /*0860*/  ELECT P0, URZ, PT ;  /* 0x0000000000ff782f */ /* 0x000fe20003800000 */
[----:B-1----:R-:W-:Y:S02]  /*0870*/  ULEA UR6, UR6, UR4, 0x18 ;  /* 0x0000000406067291 */ /* 0x002fe4000f8ec0ff */
[----:B------:R-:W-:-:S04]  /*0880*/  UIADD3 UR4, UPT, UPT, -UR5, 0x100000, URZ ;  /* 0x0010000005047890 */ /* 0x000fc8000fffe1ff */
[----:B------:R-:W-:Y:S02]  /*0890*/  USHF.L.U32 UR5, UR4, 0xb, URZ ;  /* 0x0000000b04057899 */ /* 0x000fe400080006ff */
[----:B------:R-:W-:Y:S01]  /*08a0*/  USHF.L.U32 UR4, UR4, 0x1, URZ ;  /* 0x0000000104047899 */ /* 0x000fe200080006ff */
[----:B------:R-:W1:Y:S11]  /*08b0*/  FENCE.VIEW.ASYNC.S ;  /* 0x00000000000073c6 */ /* 0x000e760000000000 */
[----:B-1----:R2:W1:Y:S01]  /*08c0*/  SYNCS.EXCH.64 URZ, [UR6+0x60], UR4 ;  /* 0x0000600406ff75b2 */ /* 0x0024620008000100 */
[----:B------:R2:W1:Y:S02]  /*08d0*/  SYNCS.EXCH.64 URZ, [UR6+0x68], UR4 ;  /* 0x0000680406ff75b2 */ /* 0x0004640008000100 */
[----:B--2---:R-:W-:Y:S01]  /*08e0*/  NOP ;  /* 0x0000000000007918 */ /* 0x004fe20000000000 */
.L_x_11:
[----:B------:R-:W2:Y:S01]  /*08f0*/  SHFL.IDX PT, R2, R80, RZ, 0x1f ;  /* 0x00001fff50027589 */ /* 0x000ea200000e0000 */
[----:B------:R-:W-:Y:S01]  /*0900*/  NOP ;  /* 0x0000000000007918 */ /* 0x000fe20000000000 */
[----:B--2---:R-:W-:-:S13]  /*0910*/  ISETP.NE.AND P0, PT, R2, 0x4, PT ;  /* 0x000000040200780c */ /* 0x004fda0003f05270 */
[----:B------:R-:W-:Y:S05]  /*0920*/  @P0 BRA `(.L_x_12) ;  /* 0x00000000004c0947 */ /* 0x000fea0003800000 */
[----:B-1----:R-:W1:Y:S01]  /*0930*/  S2UR UR6, SR_CgaCtaId ;  /* 0x00000000000679c3 */ /* 0x002e620000008800 */
[----:B------:R-:W-:Y:S01]  /*0940*/  UMOV UR4, 0x1e0 ;  /* 0x000001e000047882 */ /* 0x000fe20000000000 */
[----:B------:R-:W-:Y:S01]  /*0950*/  UMOV UR5, 0x400 ;  /* 0x0000040000057882 */ /* 0x000fe20000000000 */
[----:B------:R-:W-:Y:S01]  /*0960*/  USEL UR4, UR4, 0x1a0, UP3 ;  /* 0x000001a004047887 */ /* 0x000fe20009800000 */
[----:B------:R-:W-:Y:S01]  /*0970*/  UMOV UR8, 0x1 ;  /* 0x0000000100087882 */ /* 0x000fe20000000000 */
[----:B------:R-:W-:Y:S01]  /*0980*/  ELECT P0, URZ, PT ;  /* 0x0000000000ff782f */ /* 0x000fe20003800000 */
[----:B------:R-:W-:-:S04]  /*0990*/  UIADD3 UR8, UPT, UPT, -UR8, 0x100000, URZ ;  /* 0x0010000008087890 */ /* 0x000fc8000fffe1ff */
[----:B------:R-:W-:Y:S02]  /*09a0*/  USHF.L.U32 UR9, UR8, 0xb, URZ ;  /* 0x0000000b08097899 */ /* 0x000fe400080006ff */
[----:B------:R-:W-:Y:S02]  /*09b0*/  USHF.L.U32 UR8, UR8, 0x1, URZ ;  /* 0x0000000108087899 */ /* 0x000fe400080006ff */
[----:B-1----:R-:W-:Y:S02]  /*09c0*/  ULEA UR6, UR6, UR5, 0x18 ;  /* 0x0000000506067291 */ /* 0x002fe4000f8ec0ff */
[----:B------:R-:W-:-:S04]  /*09d0*/  UIADD3 UR4, UPT, UPT, -UR4, 0x100000, URZ ;  /* 0x0010000004047890 */ /* 0x000fc8000fffe1ff */
[----:B------:R-:W-:Y:S02]  /*09e0*/  USHF.L.U32 UR5, UR4, 0xb, URZ ;  /* 0x0000000b04057899 */ /* 0x000fe400080006ff */
[----:B------:R-:W-:Y:S01]  /*09f0*/  USHF.L.U32 UR4, UR4, 0x1, URZ ;  /* 0x0000000104047899 */ /* 0x000fe200080006ff */
[----:B------:R-:W1:Y:S03]  /*0a00*/  FENCE.VIEW.ASYNC.S ;  /* 0x00000000000073c6 */ /* 0x000e660000000000 */
[----:B-1----:R2:W1:Y:S08]  /*0a10*/  SYNCS.EXCH.64 URZ, [UR6+0x70], UR8 ;  /* 0x0000700806ff75b2 */ /* 0x0024700008000100 */
[----:B------:R2:W1:Y:S01]  /*0a20*/  SYNCS.EXCH.64 URZ, [UR6+0x80], UR4 ;  /* 0x0000800406ff75b2 */ /* 0x0004620008000100 */
[----:B------:R2:W1:Y:S01]  /*0a30*/  SYNCS.EXCH.64 URZ, [UR6+0x78], UR8 ;  /* 0x0000780806ff75b2 */ /* 0x0004620008000100 */
[----:B------:R2:W1:Y:S02]  /*0a40*/  SYNCS.EXCH.64 URZ, [UR6+0x88], UR4 ;  /* 0x0000880406ff75b2 */ /* 0x0004640008000100 */
[----:B--2---:R-:W-:Y:S01]  /*0a50*/  NOP ;  /* 0x0000000000007918 */ /* 0x004fe20000000000 */
.L_x_12:
        /* <DEDUP_REMOVED lines=18> */
[----:B------:R2:W1:Y:S01]  /*0b80*/  SYNCS.EXCH.64 URZ, [UR4+0xb0], UR6 ;  /* 0x0000b00604ff75b2 */ /* 0x0004620008000100 */
[----:B------:R2:W1:Y:S01]  /*0b90*/  SYNCS.EXCH.64 URZ, [UR4+0x98], UR8 ;  /* 0x0000980804ff75b2 */ /* 0x0004620008000100 */
[----:B------:R2:W1:Y:S01]  /*0ba0*/  SYNCS.EXCH.64 URZ, [UR4+0xb8], UR6 ;  /* 0x0000b80604ff75b2 */ /* 0x0004620008000100 */
[----:B------:R2:W1:Y:S01]  /*0bb0*/  SYNCS.EXCH.64 URZ, [UR4+0xa0], UR8 ;  /* 0x0000a00804ff75b2 */ /* 0x0004620008000100 */
[----:B------:R2:W1:Y:S01]  /*0bc0*/  SYNCS.EXCH.64 URZ, [UR4+0xc0], UR6 ;  /* 0x0000c00604ff75b2 */ /* 0x0004620008000100 */
[----:B------:R2:W1:Y:S01]  /*0bd0*/  SYNCS.EXCH.64 URZ, [UR4+0xa8], UR8 ;  /* 0x0000a80804ff75b2 */ /* 0x0004620008000100 */
[----:B------:R2:W1:Y:S02]  /*0be0*/  SYNCS.EXCH.64 URZ, [UR4+0xc8], UR6 ;  /* 0x0000c80604ff75b2 */ /* 0x0004640008000100 */
[----:B--2---:R-:W-:Y:S01]  /*0bf0*/  NOP ;  /* 0x0000000000007918 */ /* 0x004fe20000000000 */
.L_x_13:
[----:B------:R-:W2:Y:S01]  /*0c00*/  SHFL.IDX PT, R2, R80, RZ, 0x1f ;  /* 0x00001fff50027589 */ /* 0x000ea200000e0000 */
[----:B------:R-:W1:Y:S01]  /*0c10*/  S2UR UR48, SR_CgaCtaId ;  /* 0x00000000003079c3 */ /* 0x000e620000008800 */
[----:B------:R-:W-:Y:S01]  /*0c20*/  NOP ;  /* 0x0000000000007918 */ /* 0x000fe20000000000 */
[----:B--2---:R-:W-:-:S13]  /*0c30*/  ISETP.NE.AND P0, PT, R2, 0x3, PT ;  /* 0x000000030200780c */ /* 0x004fda0003f05270 */
[----:B-1----:R-:W-:Y:S05]  /*0c40*/  @P0 BRA `(.L_x_14) ;  /* 0x0000000000340947 */ /* 0x002fea0003800000 */
[----:B------:R-:W-:Y:S01]  /*0c50*/  UMOV UR4, 0x400 ;  /* 0x0000040000047882 */ /* 0x000fe20000000000 */
[----:B------:R-:W-:Y:S01]  /*0c60*/  UMOV UR6, 0x20 ;  /* 0x0000002000067882 */ /* 0x000fe20000000000 */
[----:B------:R-:W-:Y:S02]  /*0c70*/  ULEA UR4, UR48, UR4, 0x18 ;  /* 0x0000000430047291 */ /* 0x000fe4000f8ec0ff */
[----:B------:R-:W-:-:S04]  /*0c80*/  UIADD3 UR6, UPT, UPT, -UR6, 0x100000, URZ ;  /* 0x0010000006067890 */ /* 0x000fc8000fffe1ff */
[----:B------:R-:W-:Y:S02]  /*0c90*/  USHF.L.U32 UR7, UR6, 0xb, URZ ;  /* 0x0000000b06077899 */ /* 0x000fe400080006ff */
[----:B------:R-:W-:Y:S01]  /*0ca0*/  USHF.L.U32 UR6, UR6, 0x1, URZ ;  /* 0x0000000106067899 */ /* 0x000fe200080006ff */
[----:B------:R-:W-:Y:S01]  /*0cb0*/  ELECT P0, URZ, PT ;  /* 0x0000000000ff782f */ /* 0x000fe20003800000 */
[----:B------:R-:W1:Y:S10]  /*0cc0*/  FENCE.VIEW.ASYNC.S ;  /* 0x00000000000073c6 */ /* 0x000e740000000000 */
[----:B-1----:R1:W2:Y:S01]  /*0cd0*/  SYNCS.EXCH.64 URZ, [UR4+0xd0], UR6 ;  /* 0x0000d00604ff75b2 */ /* 0x0022a20008000100 */
[----:B------:R1:W1:Y:S01]  /*0ce0*/  SYNCS.EXCH.64 URZ, [UR4+0xe0], UR6 ;  /* 0x0000e00604ff75b2 */ /* 0x0002620008000100 */
[----:B------:R1:W1:Y:S01]  /*0cf0*/  SYNCS.EXCH.64 URZ, [UR4+0xd8], UR6 ;  /* 0x0000d80604ff75b2 */ /* 0x0002620008000100 */
[----:B------:R1:W1:Y:S01]  /*0d00*/  SYNCS.EXCH.64 URZ, [UR4+0xe8], UR6 ;  /* 0x0000e80604ff75b2 */ /* 0x0002620008000100 */
[----:B------:R-:W-:Y:S01]  /*0d10*/  NOP ;  /* 0x0000000000007918 */ /* 0x000fe20000000000 */
.L_x_14:
[----:B-1----:R-:W1:Y:S01]  /*0d20*/  LDCU UR4, c[0x0][0x36c] ;  /* 0x00006d80ff0477ac */ /* 0x002e620008000800 */
[----:B------:R-:W-:Y:S01]  /*0d30*/  ISETP.NE.OR P3, PT, R0, 0x2, !P3 ;  /* 0x000000020000780c */ /* 0x000fe20005f65670 */
[----:B------:R-:W-:Y:S01]  /*0d40*/  NOP ;  /* 0x0000000000007918 */ /* 0x000fe20000000000 */
[----:B------:R-:W-:Y:S01]  /*0d50*/  LOP3.LUT R0, R76, 0x1f, RZ, 0xc0, !PT ;  /* 0x0000001f4c007812 */ /* 0x000fe200078ec0ff */
[----:B------:R-:W-:Y:S02]  /*0d60*/  UISETP.NE.AND UP4, UPT, UR22, URZ, UPT ;  /* 0x000000ff1600728c */ /* 0x000fe4000bf85270 */
[----:B-1----:R-:W-:-:S09]  /*0d70*/  UISETP.EQ.U32.AND UP5, UPT, UR4, 0x1, UPT ;  /* 0x000000010400788c */ /* 0x002fd2000bfa2070 */
[----:B------:R-:W-:Y:S05]  /*0d80*/  BRA.U !UP5, `(.L_x_15) ;  /* 0x000000010d087547 */ /* 0x000fea000b800000 */
[----:B--234-:R-:W-:Y:S01]  /*0d90*/  UCGABAR_ARV ;  /* 0x00000000000079c7 */ /* 0x01cfe20008000000 */
[----:B------:R-:W-:Y:S05]  /*0da0*/  BRA `(.L_x_16) ;  /* 0x0000000000047947 */ /* 0x000fea0003800000 */
.L_x_15:
[----:B--234-:R-:W-:Y:S01]  /*0db0*/  NOP ;  /* 0x0000000000007918 */ /* 0x01cfe20000000000 */
.L_x_16:
[----:B------:R-:W1:Y:S01]  /*0dc0*/  S2UR UR7, SR_CTAID.X ;  /* 0x00000000000779c3 */ /* 0x000e620000002500 */
[----:B------:R-:W-:-:S05]  /*0dd0*/  CS2R.32 R3, SR_CgaSize ;  /* 0x0000000000037805 */ /* 0x000fca0000008a00 */
[----:B------:R-:W-:-:S05]  /*0de0*/  IMAD R3, R3, -0xa0, RZ ;  /* 0xffffff6003037824 */ /* 0x000fca00078e02ff */
[----:B------:R-:W-:-:S14]  /*0df0*/  R2UR UR5, R3 ;  /* 0x00000000030572ca */ /* 0x000fdc00000e0000 */
[----:B------:R-:W2:Y:S01]  /*0e00*/  LDCU UR5, c[0x0][UR5+0x2b0] ;  /* 0x00005600050577ac */ /* 0x000ea20008000800 */
[----:B------:R-:W-:-:S05]  /*0e10*/  CS2R.32 R3, SR_CgaSize ;  /* 0x0000000000037805 */ /* 0x000fca0000008a00 */
[----:B------:R-:W-:-:S05]  /*0e20*/  IMAD R3, R3, -0xa0, RZ ;  /* 0xffffff6003037824 */ /* 0x000fca00078e02ff */
[----:B------:R-:W-:-:S14]  /*0e30*/  R2UR UR4, R3 ;  /* 0x00000000030472ca */ /* 0x000fdc00000e0000 */
[----:B------:R-:W3:Y:S01]  /*0e40*/  LDCU UR4, c[0x0][UR4+0x2b4] ;  /* 0x00005680040477ac */ /* 0x000ee20008000800 */
[----:B------:R-:W4:Y:S01]  /*0e50*/  S2UR UR8, SR_CTAID.Y ;  /* 0x00000000000879c3 */ /* 0x000f220000002600 */
[----:B------:R-:W3:Y:S01]  /*0e60*/  LDCU UR23, c[0x0][0xb24] ;  /* 0x00016480ff1777ac */ /* 0x000ee20008000800 */
[----:B------:R-:W-:-:S05]  /*0e70*/  CS2R.32 R3, SR_CgaSize ;  /* 0x0000000000037805 */ /* 0x000fca0000008a00 */
[----:B------:R-:W-:-:S05]  /*0e80*/  IMAD R3, R3, -0xa0, RZ ;  /* 0xffffff6003037824 */ /* 0x000fca00078e02ff */
[----:B------:R-:W-:-:S14]  /*0e90*/  R2UR UR60, R3 ;  /* 0x00000000033c72ca */ /* 0x000fdc00000e0000 */
[----:B------:R-:W3:Y:S01]  /*0ea0*/  LDCU UR60, c[0x0][UR60+0x2a0] ;  /* 0x000054003c3c77ac */ /* 0x000ee20008000800 */
[----:B------:R-:W1:Y:S01]  /*0eb0*/  S2UR UR36, SR_CTAID.Z ;  /* 0x00000000002479c3 */ /* 0x000e620000002700 */
[----:B------:R-:W-:-:S05]  /*0ec0*/  CS2R.32 R3, SR_CgaSize ;  /* 0x0000000000037805 */ /* 0x000fca0000008a00 */
[----:B------:R-:W-:-:S05]  /*0ed0*/  IMAD R3, R3, -0xa0, RZ ;  /* 0xffffff6003037824 */ /* 0x000fca00078e02ff */
[----:B------:R-:W-:-:S14]  /*0ee0*/  R2UR UR57, R3 ;  /* 0x00000000033972ca */ /* 0x000fdc00000e0000 */
[----:B------:R-:W3:Y:S01]  /*0ef0*/  LDCU UR57, c[0x0][UR57+0x2a4] ;  /* 0x00005480393977ac */ /* 0x000ee20008000800 */
[----:B------:R-:W3:Y:S01]  /*0f00*/  LDCU UR40, c[0x0][0xb24] ;  /* 0x00016480ff2877ac */ /* 0x000ee20008000800 */
[----:B-1----:R-:W-:Y:S01]  /*0f10*/  I2FP.F32.U32 R3, UR7 ;  /* 0x0000000700037c45 */ /* 0x002fe20008201000 */
[----:B------:R-:W1:Y:S04]  /*0f20*/  LDCU UR26, c[0x0][0xb30] ;  /* 0x00016600ff1a77ac */ /* 0x000e680008000800 */
[----:B--2---:R-:W-:Y:S01]  /*0f30*/  FMUL R3, R3, UR5 ;  /* 0x0000000503037c20 */ /* 0x004fe20008400000 */
[----:B------:R-:W-:Y:S01]  /*0f40*/  USHF.L.U32 UR24, UR48, 0xa, URZ ;  /* 0x0000000a30187899 */ /* 0x000fe200080006ff */
[----:B----4-:R-:W-:Y:S01]  /*0f50*/  I2FP.F32.U32 R2, UR8 ;  /* 0x0000000800027c45 */ /* 0x010fe20008201000 */
[----:B---3--:R-:W-:-:S03]  /*0f60*/  UISETP.GE.AND UP2, UPT, UR23, 0x1, UPT ;  /* 0x000000011700788c */ /* 0x008fc6000bf46270 */
[----:B------:R-:W2:Y:S01]  /*0f70*/  F2I.U32.TRUNC.NTZ R3, R3 ;  /* 0x0000000300037305 */ /* 0x000ea2000020f000 */
[----:B------:R-:W-:Y:S01]  /*0f80*/  UMOV UR46, UR7 ;  /* 0x00000007002e7c82 */ /* 0x000fe20008000000 */
[----:B------:R-:W-:Y:S01]  /*0f90*/  FMUL R2, R2, UR4 ;  /* 0x0000000402027c20 */ /* 0x000fe20008400000 */
[----:B------:R-:W-:-:S05]  /*0fa0*/  UMOV UR45, UR8 ;  /* 0x00000008002d7c82 */ /* 0x000fca0008000000 */
[----:B------:R-:W3:Y:S01]  /*0fb0*/  F2I.U32.TRUNC.NTZ R2, R2 ;  /* 0x0000000200027305 */ /* 0x000ee2000020f000 */
[----:B--2---:R-:W-:Y:S02]  /*0fc0*/  R2UR UR4, R3 ;  /* 0x00000000030472ca */ /* 0x004fe400000e0000 */
[----:B---3--:R-:W-:Y:S02]  /*0fd0*/  R2UR UR6, R2 ;  /* 0x00000000020672ca */ /* 0x008fe400000e0000 */
[----:B------:R-:W-:-:S09]  /*0fe0*/  PRMT R2, RZ, 0x7610, R2 ;  /* 0x00007610ff027816 */ /* 0x000fd20000000002 */
[----:B------:R-:W-:-:S04]  /*0ff0*/  UIADD3 UR5, UPT, UPT, -UR4, URZ, URZ ;  /* 0x000000ff04057290 */ /* 0x000fc8000fffe1ff */
[----:B------:R-:W-:Y:S02]  /*1000*/  UIMAD UR60, UR60, UR5, UR7 ;  /* 0x000000053c3c72a4 */ /* 0x000fe4000f8e0207 */
[----:B------:R-:W-:-:S04]  /*1010*/  UIADD3 UR4, UPT, UPT, -UR6, URZ, URZ ;  /* 0x000000ff06047290 */ /* 0x000fc8000fffe1ff */
[----:B------:R-:W-:Y:S01]  /*1020*/  UIMAD UR57, UR57, UR4, UR8 ;  /* 0x00000004393972a4 */ /* 0x000fe2000f8e0208 */
[----:B-1----:R-:W-:Y:S11]  /*1030*/  BRA.U UP4, `(.L_x_17) ;  /* 0x0000000104247547 */ /* 0x002ff6000b800000 */
[----:B------:R-:W-:Y:S02]  /*1040*/  UISETP.NE.AND UP0, UPT, UR57, URZ, UPT ;  /* 0x000000ff3900728c */ /* 0x000fe4000bf05270 */
[----:B------:R-:W-:Y:S02]  /*1050*/  UISETP.NE.AND UP1, UPT, UR57, 0x1, UPT ;  /* 0x000000013900788c */ /* 0x000fe4000bf25270 */
[----:B------:R-:W-:Y:S02]  /*1060*/  UISETP.EQ.OR UP0, UPT, UR60, URZ, !UP0 ;  /* 0x000000ff3c00728c */ /* 0x000fe4000c702670 */
[----:B------:R-:W-:Y:S02]  /*1070*/  USEL UR4, URZ, 0x2, UP1 ;  /* 0x00000002ff047887 */ /* 0x000fe40008800000 */
[----:B------:R-:W-:Y:S02]  /*1080*/  USEL UR5, URZ, 0x1, !UP0 ;  /* 0x00000001ff057887 */ /* 0x000fe4000c000000 */
[----:B------:R-:W-:-:S04]  /*1090*/  UISETP.NE.AND UP0, UPT, UR60, URZ, UPT ;  /* 0x000000ff3c00728c */ /* 0x000fc8000bf05270 */
[----:B------:R-:W-:-:S04]  /*10a0*/  USEL UR4, UR4, 0x2, UP0 ;  /* 0x0000000204047887 */ /* 0x000fc80008000000 */
[----:B------:R-:W-:-:S06]  /*10b0*/  UIADD3 UR4, UPT, UPT, UR5, UR4, URZ ;  /* 0x0000000405047290 */ /* 0x000fcc000fffe0ff */
[----:B------:R-:W-:Y:S02]  /*10c0*/  MOV R2, UR4 ;  /* 0x0000000400027c02 */ /* 0x000fe40008000f00 */
.L_x_17:
[----:B------:R-:W-:Y:S05]  /*10d0*/  BRA.U !UP2, `(.L_x_18) ;  /* 0x000000010ad47547 */ /* 0x000fea000b800000 */
[----:B------:R-:W1:Y:S01]  /*10e0*/  LDCU.128 UR12, c[0x0][0xb10] ;  /* 0x00016200ff0c77ac */ /* 0x000e620008000c00 */
[----:B------:R-:W2:Y:S01]  /*10f0*/  LDCU UR6, c[0x0][0x370] ;  /* 0x00006e00ff0677ac */ /* 0x000ea20008000800 */
[----:B------:R-:W3:Y:S01]  /*1100*/  LDCU UR5, c[0x0][0x374] ;  /* 0x00006e80ff0577ac */ /* 0x000ee20008000800 */
[----:B------:R-:W4:Y:S01]  /*1110*/  LDCU UR25, c[0x0][0xb0c] ;  /* 0x00016180ff1977ac */ /* 0x000f220008000800 */
[----:B------:R-:W4:Y:S01]  /*1120*/  LDCU UR4, c[0x0][0xb20] ;  /* 0x00016400ff0477ac */ /* 0x000f220008000800 */
[----:B------:R-:W4:Y:S01]  /*1130*/  LDCU.64 UR8, c[0x0][0xb28] ;  /* 0x00016500ff0877ac */ /* 0x000f220008000a00 */
[----:B-1----:R-:W-:Y:S02]  /*1140*/  UISETP.NE.AND UP0, UPT, UR14, 0x1, UPT ;  /* 0x000000010e00788c */ /* 0x002fe4000bf05270 */
[----:B---3--:R-:W-:Y:S02]  /*1150*/  UIMAD.WIDE.U32 UR10, UR5, UR15, URZ ;  /* 0x0000000f050a72a5 */ /* 0x008fe4000f8e00ff */
[----:B--2---:R-:W-:-:S02]  /*1160*/  UIMAD.WIDE.U32 UR18, UR6, UR12, URZ ;  /* 0x0000000c061272a5 */ /* 0x004fc4000f8e00ff */
[----:B----4-:R-:W-:Y:S02]  /*1170*/  UISETP.NE.AND UP1, UPT, UR25, 0x1, UPT ;  /* 0x000000011900788c */ /* 0x010fe4000bf25270 */
[----:B------:R-:W-:Y:S01]  /*1180*/  UISETP.NE.AND UP2, UPT, UR23, 0x1, UPT ;  /* 0x000000011700788c */ /* 0x000fe2000bf45270 */
[----:B------:R-:W-:Y:S02]  /*1190*/  UMOV UR10, UR11 ;  /* 0x0000000b000a7c82 */ /* 0x000fe40008000000 */
[----:B------:R-:W-:Y:S01]  /*11a0*/  UMOV UR18, UR19 ;  /* 0x0000001300127c82 */ /* 0x000fe20008000000 */
[----:B------:R-:W-:Y:S02]  /*11b0*/  @UP0 USHF.R.U32.HI UR5, URZ, UR4, UR10 ;  /* 0x00000004ff050299 */ /* 0x000fe4000801160a */
[----:B------:R-:W-:Y:S02]  /*11c0*/  UIMAD.WIDE.U32 UR20, UR45, UR15, URZ ;  /* 0x0000000f2d1472a5 */ /* 0x000fe4000f8e00ff */
[----:B------:R-:W-:-:S02]  /*11d0*/  UIMAD.WIDE.U32 UR10, UR5, UR8, URZ ;  /* 0x00000008050a72a5 */ /* 0x000fc4000f8e00ff */
[----:B------:R-:W-:Y:S02]  /*11e0*/  @UP1 USHF.R.U32.HI UR6, URZ, UR13, UR18 ;  /* 0x0000000dff061299 */ /* 0x000fe40008011612 */
[----:B------:R-:W-:Y:S02]  /*11f0*/  UIMAD.WIDE.U32 UR16, UR46, UR12, URZ ;  /* 0x0000000c2e1072a5 */ /* 0x000fe4000f8e00ff */
[----:B------:R-:W-:Y:S01]  /*1200*/  UIMAD.WIDE.U32 UR18, UR6, UR8, URZ ;  /* 0x00000008061272a5 */ /* 0x000fe2000f8e00ff */
[----:B------:R-:W-:Y:S01]  /*1210*/  UMOV UR20, UR21 ;  /* 0x0000001500147c82 */ /* 0x000fe20008000000 */
[----:B------:R-:W-:Y:S01]  /*1220*/  UMOV UR10, UR11 ;  /* 0x0000000b000a7c82 */ /* 0x000fe20008000000 */
[----:B------:R-:W-:Y:S02]  /*1230*/  USHF.R.U32.HI UR20, URZ, UR4, UR20 ;  /* 0x00000004ff147299 */ /* 0x000fe40008011614 */
[----:B------:R-:W-:Y:S02]  /*1240*/  @UP2 USHF.R.U32.HI UR5, URZ, UR9, UR10 ;  /* 0x00000009ff052299 */ /* 0x000fe4000801160a */
[----:B------:R-:W-:Y:S01]  /*1250*/  UMOV UR7, UR19 ;  /* 0x0000001300077c82 */ /* 0x000fe20008000000 */
[----:B------:R-:W-:Y:S01]  /*1260*/  UMOV UR16, UR17 ;  /* 0x0000001100107c82 */ /* 0x000fe20008000000 */
[----:B------:R-:W-:-:S02]  /*1270*/  @UP2 USHF.R.U32.HI UR6, URZ, UR9, UR7 ;  /* 0x00000009ff062299 */ /* 0x000fc40008011607 */
[----:B------:R-:W-:Y:S02]  /*1280*/  USHF.R.U32.HI UR13, URZ, UR13, UR16 ;  /* 0x0000000dff0d7299 */ /* 0x000fe40008011610 */
[----:B------:R-:W-:Y:S02]  /*1290*/  USEL UR4, UR45, UR20, !UP0 ;  /* 0x000000142d047287 */ /* 0x000fe4000c000000 */
[----:B------:R-:W-:Y:S02]  /*12a0*/  UIMAD UR7, UR5, UR23, URZ ;  /* 0x00000017050772a4 */ /* 0x000fe4000f8e02ff */
[----:B------:R-:W-:Y:S02]  /*12b0*/  USEL UR5, UR46, UR13, !UP1 ;  /* 0x0000000d2e057287 */ /* 0x000fe4000c800000 */
[----:B------:R-:W-:Y:S02]  /*12c0*/  UIMAD UR12, UR6, UR23, URZ ;  /* 0x00000017060c72a4 */ /* 0x000fe4000f8e02ff */
[----:B------:R-:W-:-:S02]  /*12d0*/  UISETP.GE.AND UP0, UPT, UR4, UR7, UPT ;  /* 0x000000070400728c */ /* 0x000fc4000bf06270 */
[----:B------:R-:W-:Y:S02]  /*12e0*/  UIMAD.WIDE.U32 UR10, UR4, UR8, URZ ;  /* 0x00000008040a72a5 */ /* 0x000fe4000f8e00ff */
[----:B------:R-:W-:Y:S02]  /*12f0*/  UISETP.GE.OR UP0, UPT, UR5, UR12, UP0 ;  /* 0x0000000c0500728c */ /* 0x000fe40008706670 */
[----:B------:R-:W-:Y:S02]  /*1300*/  UIMAD.WIDE.U32 UR12, UR5, UR8, URZ ;  /* 0x00000008050c72a5 */ /* 0x000fe4000f8e00ff */
[----:B------:R-:W-:Y:S01]  /*1310*/  UIADD3 UR10, UPT, UPT, -UR4, URZ, URZ ;  /* 0x000000ff040a7290 */ /* 0x000fe2000fffe1ff */
[----:B------:R-:W-:Y:S01]  /*1320*/  UMOV UR8, UR11 ;  /* 0x0000000b00087c82 */ /* 0x000fe20008000000 */
[----:B------:R-:W-:Y:S02]  /*1330*/  UIADD3 UR11, UPT, UPT, -UR5, URZ, URZ ;  /* 0x000000ff050b7290 */ /* 0x000fe4000fffe1ff */
[----:B------:R-:W-:-:S03]  /*1340*/  USHF.R.U32.HI UR8, URZ, UR9, UR8 ;  /* 0x00000009ff087299 */ /* 0x000fc60008011608 */
[----:B------:R-:W-:Y:S01]  /*1350*/  @!UP0 UMOV UR7, UR13 ;  /* 0x0000000d00078c82 */ /* 0x000fe20008000000 */
[----:B------:R-:W-:Y:S02]  /*1360*/  UIMAD UR45, UR14, UR10, UR45 ;  /* 0x0000000a0e2d72a4 */ /* 0x000fe4000f8e022d */
[----:B------:R-:W-:Y:S02]  /*1370*/  USEL UR8, UR4, UR8, !UP2 ;  /* 0x0000000804087287 */ /* 0x000fe4000d000000 */
[----:B------:R-:W-:Y:S02]  /*1380*/  @!UP0 USHF.R.U32.HI UR7, URZ, UR9, UR7 ;  /* 0x00000009ff078299 */ /* 0x000fe40008011607 */
[----:B------:R-:W-:Y:S02]  /*1390*/  UIADD3 UR9, UPT, UPT, -UR8, URZ, URZ ;  /* 0x000000ff08097290 */ /* 0x000fe4000fffe1ff */
[----:B------:R-:W-:Y:S02]  /*13a0*/  @!UP0 USEL UR7, UR5, UR7, !UP2 ;  /* 0x0000000705078287 */ /* 0x000fe4000d000000 */
[----:B------:R-:W-:-:S02]  /*13b0*/  UIMAD UR9, UR23, UR9, UR4 ;  /* 0x00000009170972a4 */ /* 0x000fc4000f8e0204 */
[----:B------:R-:W-:Y:S02]  /*13c0*/  @!UP0 UIADD3 UR8, UPT, UPT, UR8, -UR7, URZ ;  /* 0x8000000708088290 */ /* 0x000fe4000fffe0ff */
[----:B------:R-:W-:Y:S02]  /*13d0*/  @!UP0 UIMAD UR6, UR9, UR6, UR7 ;  /* 0x00000006090682a4 */ /* 0x000fe4000f8e0207 */
[----:B------:R-:W-:Y:S02]  /*13e0*/  @!UP0 UIMAD UR4, UR8, UR23, UR5 ;  /* 0x00000017080482a4 */ /* 0x000fe4000f8e0205 */
[----:B------:R-:W-:Y:S02]  /*13f0*/  UIMAD UR46, UR25, UR11, UR46 ;  /* 0x0000000b192e72a4 */ /* 0x000fe4000f8e022e */
[----:B------:R-:W-:Y:S01]  /*1400*/  UIMAD UR45, UR4, UR14, UR45 ;  /* 0x0000000e042d72a4 */ /* 0x000fe2000f8e022d */
[----:B------:R-:W-:Y:S02]  /*1410*/  @!UP0 UMOV UR5, UR6 ;  /* 0x0000000600058c82 */ /* 0x000fe40008000000 */
[----:B------:R-:W-:-:S12]  /*1420*/  UIMAD UR46, UR5, UR25, UR46 ;  /* 0x00000019052e72a4 */ /* 0x000fd8000f8e022e */
.L_x_18:
[----:B------:R-:W-:Y:S02]  /*1430*/  UISETP.NE.AND UP1, UPT, UR26, 0x1, UPT ;  /* 0x000000011a00788c */ /* 0x000fe4000bf25270 */
[----:B------:R-:W-:Y:S02]  /*1440*/  UISETP.NE.AND UP0, UPT, UR22, 0x2, UPT ;  /* 0x000000021600788c */ /* 0x000fe4000bf05270 */
[----:B------:R-:W-:-:S05]  /*1450*/  ULOP3.LUT UR21, UR24, 0x400, URZ, 0xc0, !UPT ;  /* 0x0000040018157892 */ /* 0x000fca000f8ec0ff */
[----:B------:R-:W-:Y:S07]  /*1460*/  BRA.U UP1, `(.L_x_19) ;  /* 0x0000000101447547 */ /* 0x000fee000b800000 */
[----:B------:R-:W1:Y:S01]  /*1470*/  LDCU.128 UR8, c[0x0][0xb10] ;  /* 0x00016200ff0877ac */ /* 0x000e620008000c00 */
[----:B------:R-:W2:Y:S01]  /*1480*/  LDCU UR12, c[0x0][0xb0c] ;  /* 0x00016180ff0c77ac */ /* 0x000ea20008000800 */
[----:B------:R-:W3:Y:S01]  /*1490*/  LDCU UR13, c[0x0][0xb20] ;  /* 0x00016400ff0d77ac */ /* 0x000ee20008000800 */
[----:B-1----:R-:W-:Y:S02]  /*14a0*/  UIMAD.WIDE.U32 UR6, UR46, UR8, URZ ;  /* 0x000000082e0672a5 */ /* 0x002fe4000f8e00ff */
[----:B------:R-:W-:Y:S02]  /*14b0*/  UIMAD.WIDE.U32 UR4, UR45, UR11, URZ ;  /* 0x0000000b2d0472a5 */ /* 0x000fe4000f8e00ff */
[----:B--2---:R-:W-:Y:S02]  /*14c0*/  UISETP.NE.AND UP2, UPT, UR12, 0x1, UPT ;  /* 0x000000010c00788c */ /* 0x004fe4000bf45270 */
[----:B------:R-:W-:Y:S01]  /*14d0*/  UISETP.NE.AND UP1, UPT, UR10, 0x1, UPT ;  /* 0x000000010a00788c */ /* 0x000fe2000bf25270 */
[----:B------:R-:W-:-:S02]  /*14e0*/  UMOV UR6, UR7 ;  /* 0x0000000700067c82 */ /* 0x000fc40008000000 */
[----:B------:R-:W-:Y:S01]  /*14f0*/  UMOV UR4, UR5 ;  /* 0x0000000500047c82 */ /* 0x000fe20008000000 */
[----:B------:R-:W-:Y:S02]  /*1500*/  USHF.R.U32.HI UR6, URZ, UR9, UR6 ;  /* 0x00000009ff067299 */ /* 0x000fe40008011606 */
[----:B---3--:R-:W-:Y:S02]  /*1510*/  USHF.R.U32.HI UR4, URZ, UR13, UR4 ;  /* 0x0000000dff047299 */ /* 0x008fe40008011604 */
[----:B------:R-:W-:Y:S02]  /*1520*/  USEL UR5, UR46, UR6, !UP2 ;  /* 0x000000062e057287 */ /* 0x000fe4000d000000 */
[----:B------:R-:W-:-:S04]  /*1530*/  USEL UR4, UR45, UR4, !UP1 ;  /* 0x000000042d047287 */ /* 0x000fc8000c800000 */
[----:B------:R-:W-:Y:S02]  /*1540*/  UIADD3 UR6, UPT, UPT, UR5, -UR4, URZ ;  /* 0x8000000405067290 */ /* 0x000fe4000fffe0ff */
[----:B------:R-:W-:Y:S02]  /*1550*/  UIADD3 UR4, UPT, UPT, -UR5, UR4, URZ ;  /* 0x0000000405047290 */ /* 0x000fe4000fffe1ff */
[----:B------:R-:W-:Y:S02]  /*1560*/  UIMAD UR45, UR6, UR10, UR45 ;  /* 0x0000000a062d72a4 */ /* 0x000fe4000f8e022d */
[----:B------:R-:W-:-:S12]  /*1570*/  UIMAD UR46, UR4, UR12, UR46 ;  /* 0x0000000c042e72a4 */ /* 0x000fd8000f8e022e */
.L_x_19:
[----:B------:R-:W-:Y:S05]  /*1580*/  BRA.U !UP5, `(.L_x_20) ;  /* 0x000000010d0c7547 */ /* 0x000fea000b800000 */
[----:B------:R-:W-:Y:S01]  /*1590*/  UCGABAR_WAIT ;  /* 0x0000000000007dc7 */ /* 0x000fe20008000000 */
[----:B------:R-:W-:Y:S01]  /*15a0*/  CCTL.IVALL ;  /* 0x00000000ff00798f */ /* 0x000fe20002000000 */
[----:B------:R-:W-:Y:S05]  /*15b0*/  BRA `(.L_x_21) ;  /* 0x0000000000047947 */ /* 0x000fea0003800000 */
.L_x_20:
[----:B------:R-:W-:Y:S06]  /*15c0*/  BAR.SYNC.DEFER_BLOCKING 0x0 ;  /* 0x0000000000007b1d */ /* 0x000fec0000010000 */
.L_x_21:
[----:B------:R-:W-:Y:S05]  /*15d0*/  BRA.U UP0, `(.L_x_22) ;  /* 0x0000001100e07547 */ /* 0x000fea000b800000 */
[----:B------:R-:W1:Y:S01]  /*15e0*/  LDCU UR6, c[0x0][0x38c] ;  /* 0x00007180ff0677ac */ /* 0x000e620008000800 */
[----:B------:R-:W-:Y:S01]  /*15f0*/  PLOP3.LUT P1, PT, PT, PT, UP3, 0x80, 0x8 ;  /* 0x000000000008781c */ /* 0x000fe20003f2f038 */
[----:B------:R-:W-:Y:S01]  /*1600*/  IMAD.MOV.U32 R12, RZ, RZ, 0x1 ;  /* 0x00000001ff0c7424 */ /* 0x000fe200078e00ff */
[----:B------:R-:W-:Y:S01]  /*1610*/  ISETP.EQ.OR P2, PT, R0, RZ, P3 ;  /* 0x000000ff0000720c */ /* 0x000fe20001f42670 */
[----:B------:R-:W-:Y:S01]  /*1620*/  UISETP.NE.AND UP1, UPT, UR22, URZ, UPT ;  /* 0x000000ff1600728c */ /* 0x000fe2000bf25270 */
[----:B------:R-:W-:Y:S02]  /*1630*/  PLOP3.LUT P1, PT, P1, PT, PT, 0x8, 0x80 ;  /* 0x000000000080781c */ /* 0x000fe40000f2e170 */
[----:B------:R-:W-:Y:S01]  /*1640*/  CS2R R10, SRZ ;  /* 0x00000000000a7805 */ /* 0x000fe2000001ff00 */
[----:B------:R-:W-:Y:S01]  /*1650*/  IMAD.MOV.U32 R9, RZ, RZ, RZ ;  /* 0x000000ffff097224 */ /* 0x000fe200078e00ff */
[----:B------:R-:W2:Y:S01]  /*1660*/  LDCU UR39, c[0x0][0x370] ;  /* 0x00006e00ff2777ac */ /* 0x000ea20008000800 */
[----:B------:R-:W-:Y:S01]  /*1670*/  IMAD.MOV.U32 R8, RZ, RZ, 0x1 ;  /* 0x00000001ff087424 */ /* 0x000fe200078e00ff */
[----:B------:R-:W3:Y:S01]  /*1680*/  LDCU.64 UR28, c[0x0][0x348] ;  /* 0x00006900ff1c77ac */ /* 0x000ee20008000a00 */
[----:B------:R-:W-:-:S02]  /*1690*/  USHF.R.U32.HI UR44, URZ, 0x5, UR21 ;  /* 0x00000005ff2c7899 */ /* 0x000fc40008011615 */
[----:B-1----:R-:W-:Y:S02]  /*16a0*/  UIADD3 UR5, UPT, UPT, UR6, 0x1f, URZ ;  /* 0x0000001f06057890 */ /* 0x002fe4000fffe0ff */
[----:B------:R-:W-:Y:S02]  /*16b0*/  UIADD3 UR47, UPT, UPT, UR6, 0x3e, URZ ;  /* 0x0000003e062f7890 */ /* 0x000fe4000fffe0ff */
[----:B------:R-:W-:Y:S01]  /*16c0*/  USHF.R.S32.HI UR4, URZ, 0x1f, UR5 ;  /* 0x0000001fff047899 */ /* 0x000fe20008011405 */
[----:B------:R-:W1:Y:S03]  /*16d0*/  LDCU UR38, c[0x0][0x374] ;  /* 0x00006e80ff2677ac */ /* 0x000e660008000800 */
[----:B------:R-:W-:Y:S02]  /*16e0*/  ULEA.HI UR4, UR4, UR5, URZ, 0x5 ;  /* 0x0000000504047291 */ /* 0x000fe4000f8f28ff */
[----:B------:R-:W-:-:S02]  /*16f0*/  USEL UR25, UR34, 0x2, UP1 ;  /* 0x0000000222197887 */ /* 0x000fc40008800000 */
[----:B------:R-:W-:Y:S02]  /*1700*/  USHF.R.S32.HI UR42, URZ, 0x5, UR4 ;  /* 0x00000005ff2a7899 */ /* 0x000fe40008011404 */
[----:B------:R-:W-:Y:S02]  /*1710*/  UIADD3 UR4, UPT, UPT, UR6, -0x1, URZ ;  /* 0xffffffff06047890 */ /* 0x000fe4000fffe0ff */
[----:B------:R-:W-:Y:S02]  /*1720*/  UISETP.LT.U32.AND UP0, UPT, UR42, 0x5, UPT ;  /* 0x000000052a00788c */ /* 0x000fe4000bf01070 */
[----:B------:R-:W-:Y:S02]  /*1730*/  UISETP.GE.U32.AND UP2, UPT, UR4, -0x3f, UPT ;  /* 0xffffffc10400788c */ /* 0x000fe4000bf46070 */
[----:B------:R-:W-:Y:S01]  /*1740*/  USEL UR41, UR42, 0x5, UP0 ;  /* 0x000000052a297887 */ /* 0x000fe20008000000 */
[----:B------:R-:W-:-:S03]  /*1750*/  UMOV UR5, URZ ;  /* 0x000000ff00057c82 */ /* 0x000fc60008000000 */
[----:B------:R-:W-:Y:S02]  /*1760*/  UIADD3 UR24, UPT, UPT, UR41, -0x1, URZ ;  /* 0xffffffff29187890 */ /* 0x000fe4000fffe0ff */
[----:B------:R-:W-:-:S03]  /*1770*/  UIADD3 UR43, UPT, UPT, UR42, -UR41, URZ ;  /* 0x800000292a2b7290 */ /* 0x000fc6000fffe0ff */
[----:B------:R-:W-:-:S04]  /*1780*/  @UP2 UIADD3 UR24, UPT, UPT, UR41, URZ, URZ ;  /* 0x000000ff29182290 */ /* 0x000fc8000fffe0ff */
[----:B-123--:R-:W-:-:S12]  /*1790*/  UIADD3 UR24, UPT, UPT, UR24, 0x1, URZ ;  /* 0x0000000118187890 */ /* 0x00efd8000fffe0ff */
.L_x_42:
[----:B------:R-:W-:Y:S01]  /*17a0*/  UISETP.NE.AND UP0, UPT, UR48, URZ, UPT ;  /* 0x000000ff3000728c */ /* 0x000fe2000bf05270 */
[----:B------:R-:W1:Y:S08]  /*17b0*/  S2UR UR48, SR_CgaCtaId ;  /* 0x00000000003079c3 */ /* 0x000e700000008800 */
[----:B------:R-:W-:Y:S05]  /*17c0*/  BRA.U UP0, `(.L_x_23) ;  /* 0x0000000100347547 */ /* 0x000fea000b800000 */
[----:B------:R-:W2:Y:S01]  /*17d0*/  S2R R0, SR_CgaCtaId ;  /* 0x0000000000007919 */ /* 0x000ea20000008800 */
[----:B------:R-:W-:-:S04]  /*17e0*/  MOV R2, 0x400 ;  /* 0x0000040000027802 */ /* 0x000fc80000000f00 */
[----:B--2---:R-:W-:Y:S02]  /*17f0*/  LEA R0, R0, R2, 0x18 ;  /* 0x0000000200007211 */ /* 0x004fe400078ec0ff */
[----:B------:R-:W-:-:S03]  /*1800*/  SHF.L.U32 R2, R8, 0x1f, RZ ;  /* 0x0000001f08027819 */ /* 0x000fc600000006ff */
[----:B------:R-:W-:-:S04]  /*1810*/  IMAD R0, R9, 0x8, R0 ;  /* 0x0000000809007824 */ /* 0x000fc800078e0200 */
[----:B------:R-:W2:Y:S02]  /*1820*/  SYNCS.PHASECHK.TRANS64.TRYWAIT P0, [R0+URZ+0xe0], R2 ;  /* 0x0000e002000075a7 */ /* 0x000ea400080011ff */
[----:B--2---:R-:W-:Y:S05]  /*1830*/  @!P0 BRA `(.L_x_24) ;  /* 0x0000004c00b88947 */ /* 0x004fea0003800000 */
.L_x_103:
[----:B------:R-:W-:Y:S01]  /*1840*/  VIADD R9, R9, 0x1 ;  /* 0x0000000109097836 */ /* 0x000fe20000000000 */
[----:B------:R2:W-:Y:S04]  /*1850*/  SYNCS.ARRIVE.TRANS64.A1T0 RZ, [R0+URZ+0xd0], RZ ;  /* 0x0000d0ff00ff79a7 */ /* 0x0005e800081000ff */
[----:B------:R-:W-:-:S04]  /*1860*/  ISETP.NE.AND P0, PT, R9, 0x2, PT ;  /* 0x000000020900780c */ /* 0x000fc80003f05270 */
[----:B------:R-:W-:Y:S02]  /*1870*/  SEL R9, R9, RZ, P0 ;  /* 0x000000ff09097207 */ /* 0x000fe40000000000 */
[----:B--2---:R-:W-:-:S04]  /*1880*/  SEL R0, RZ, 0x1, P0 ;  /* 0x00000001ff007807 */ /* 0x004fc80000000000 */
[----:B------:R-:W-:-:S07]  /*1890*/  LOP3.LUT R8, R8, R0, RZ, 0x3c, !PT ;  /* 0x0000000008087212 */ /* 0x000fce00078e3cff */
.L_x_23:
[----:B------:R-:W-:Y:S01]  /*18a0*/  UMOV UR6, 0x400 ;  /* 0x0000040000067882 */ /* 0x000fe20000000000 */
[----:B------:R-:W-:Y:S01]  /*18b0*/  SHF.L.U32 R0, R12, 0x1f, RZ ;  /* 0x0000001f0c007819 */ /* 0x000fe200000006ff */
[----:B-1----:R-:W-:Y:S02]  /*18c0*/  ULEA UR6, UR48, UR6, 0x18 ;  /* 0x0000000630067291 */ /* 0x002fe4000f8ec0ff */
[----:B------:R-:W-:Y:S02]  /*18d0*/  UISETP.GE.U32.AND UP0, UPT, UR47, 0x3f, UPT ;  /* 0x0000003f2f00788c */ /* 0x000fe4000bf06070 */
[----:B------:R-:W-:Y:S02]  /*18e0*/  ULEA UR4, UR5, UR6, 0x3 ;  /* 0x0000000605047291 */ /* 0x000fe4000f8e18ff */
[----:B------:R-:W-:Y:S02]  /*18f0*/  USHF.L.U32 UR11, UR45, 0x6, URZ ;  /* 0x000000062d0b7899 */ /* 0x000fe400080006ff */
[----:B------:R-:W-:Y:S01]  /*1900*/  ULEA UR35, UR46, UR44, 0x6 ;  /* 0x0000002c2e237291 */ /* 0x000fe2000f8e30ff */
[----:B------:R-:W-:-:S04]  /*1910*/  UMOV UR13, URZ ;  /* 0x000000ff000d7c82 */ /* 0x000fc80008000000 */
[----:B------:R1:W2:Y:S01]  /*1920*/  SYNCS.PHASECHK.TRANS64.TRYWAIT P0, [UR4+0x28], R0 ;  /* 0x00002800ff0075a7 */ /* 0x0002a20008001104 */
[----:B------:R-:W-:Y:S06]  /*1930*/  BRA.U !UP0, `(.L_x_25) ;  /* 0x0000000108bc7547 */ /* 0x000fec000b800000 */
[----:B------:R-:W-:Y:S01]  /*1940*/  UMOV UR7, URZ ;  /* 0x000000ff00077c82 */ /* 0x000fe20008000000 */
[----:B------:R-:W-:-:S05]  /*1950*/  UMOV UR4, UR5 ;  /* 0x0000000500047c82 */ /* 0x000fca0008000000 */
.L_x_31:
[----:B------:R-:W-:Y:S01]  /*1960*/  ULEA UR33, UR4, UR6, 0x3 ;  /* 0x0000000604217291 */ /* 0x000fe2000f8e18ff */
[----:B--2---:R-:W-:Y:S01]  /*1970*/  @!P3 MOV R2, 0x1000 ;  /* 0x000010000002b802 */ /* 0x004fe20000000f00 */
[----:B--2-4-:R-:W-:Y:S10]  /*1980*/  @P0 BRA `(.L_x_26) ;  /* 0x00000000000c0947 */ /* 0x014ff40003800000 */
[----:B------:R-:W-:-:S04]  /*1990*/  SHF.L.U32 R3, R12, 0x1f, RZ ;  /* 0x0000001f0c037819 */ /* 0x000fc800000006ff */
[----:B------:R-:W2:Y:S02]  /*19a0*/  SYNCS.PHASECHK.TRANS64.TRYWAIT P0, [UR33+0x28], R3 ;  /* 0x00002803ff0075a7 */ /* 0x000ea40008001121 */
[----:B--2---:R-:W-:Y:S05]  /*19b0*/  @!P0 BRA `(.L_x_27) ;  /* 0x0000004c006c8947 */ /* 0x004fea0003800000 */
.L_x_26:
[----:B------:R2:W-:Y:S01]  /*19c0*/  @!P3 SYNCS.ARRIVE.TRANS64 RZ, [UR33], R2 ;  /* 0x00000002ffffb9a7 */ /* 0x0005e20008000021 */
[----:B------:R-:W-:-:S04]  /*19d0*/  ULOP3.LUT UR5, UR25, 0x2, URZ, 0xfc, !UPT ;  /* 0x0000000219057892 */ /* 0x000fc8000f8efcff */
[----:B------:R-:W-:-:S09]  /*19e0*/  UISETP.NE.AND UP0, UPT, UR5, 0x2, UPT ;  /* 0x000000020500788c */ /* 0x000fd2000bf05270 */
[----:B------:R-:W-:Y:S05]  /*19f0*/  BRA.U UP0, `(.L_x_28) ;  /* 0x0000000100047547 */ /* 0x000fea000b800000 */
[----:B------:R-:W-:Y:S05]  /*1a00*/  BPT.TRAP 0x1 ;  /* 0x000000040000795c */ /* 0x000fea0000300000 */
.L_x_28:
[----:B------:R-:W-:Y:S04]  /*1a10*/  BSSY.RECONVERGENT B0, `(.L_x_29) ;  /* 0x0000003000007945 */ /* 0x000fe80003800200 */
[----:B------:R-:W-:Y:S05]  /*1a20*/  @P2 BRA `(.L_x_30) ;  /* 0x0000000000042947 */ /* 0x000fea0003800000 */
[----:B------:R-:W-:Y:S05]  /*1a30*/  BPT.TRAP 0x1 ;  /* 0x000000040000795c */ /* 0x000fea0000300000 */
.L_x_30:
[----:B------:R-:W-:Y:S05]  /*1a40*/  BSYNC.RECONVERGENT B0 ;  /* 0x0000000000007941 */ /* 0x000fea0003800200 */
.L_x_29:
[----:B------:R-:W-:Y:S02]  /*1a50*/  UIADD3 UR5, UPT, UPT, UR4, 0x1, URZ ;  /* 0x0000000104057890 */ /* 0x000fe4000fffe0ff */
[----:B------:R-:W-:Y:S02]  /*1a60*/  UIADD3 UR16, UP1, UPT, UR28, 0x80, URZ ;  /* 0x000000801c107890 */ /* 0x000fe4000ff3e0ff */
[----:B------:R-:W-:Y:S02]  /*1a70*/  UISETP.NE.AND UP0, UPT, UR5, 0x5, UPT ;  /* 0x000000050500788c */ /* 0x000fe4000bf05270 */
[----:B------:R-:W-:Y:S02]  /*1a80*/  USHF.L.U32 UR34, UR7, 0x5, URZ ;  /* 0x0000000507227899 */ /* 0x000fe400080006ff */
[----:B------:R-:W-:Y:S02]  /*1a90*/  USEL UR9, URZ, 0x1, UP0 ;  /* 0x00000001ff097887 */ /* 0x000fe40008000000 */
[----:B------:R-:W-:-:S02]  /*1aa0*/  USEL UR5, UR5, URZ, UP0 ;  /* 0x000000ff05057287 */ /* 0x000fc40008000000 */
[----:B------:R-:W-:Y:S02]  /*1ab0*/  UIADD3 UR14, UP0, UPT, UR28, 0x180, URZ ;  /* 0x000001801c0e7890 */ /* 0x000fe4000ff1e0ff */
[----:B------:R-:W-:Y:S01]  /*1ac0*/  ULEA UR8, UR5, UR6, 0x3 ;  /* 0x0000000605087291 */ /* 0x000fe2000f8e18ff */
[----:B------:R-:W-:Y:S01]  /*1ad0*/  LOP3.LUT R12, R12, UR9, RZ, 0x3c, !PT ;  /* 0x000000090c0c7c12 */ /* 0x000fe2000f8e3cff */
[----:B------:R-:W-:Y:S02]  /*1ae0*/  UIADD3.X UR17, UPT, UPT, URZ, UR29, URZ, UP1, !UPT ;  /* 0x0000001dff117290 */ /* 0x000fe40008ffe4ff */
[----:B------:R-:W-:Y:S01]  /*1af0*/  UIADD3.X UR15, UPT, UPT, URZ, UR29, URZ, UP0, !UPT ;  /* 0x0000001dff0f7290 */ /* 0x000fe200087fe4ff */
[----:B-1----:R-:W-:Y:S01]  /*1b00*/  SHF.L.U32 R0, R12, 0x1f, RZ ;  /* 0x0000001f0c007819 */ /* 0x002fe200000006ff */
[----:B------:R-:W-:Y:S01]  /*1b10*/  UMOV UR18, 0x0 ;  /* 0x0000000000127882 */ /* 0x000fe20000000000 */
[----:B------:R-:W-:Y:S01]  /*1b20*/  UMOV UR19, 0x10000000 ;  /* 0x1000000000137882 */ /* 0x000fe20000000000 */
[----:B------:R-:W-:Y:S01]  /*1b30*/  UMOV UR12, UR36 ;  /* 0x00000024000c7c82 */ /* 0x000fe20008000000 */
[----:B------:R3:W4:Y:S01]  /*1b40*/  SYNCS.PHASECHK.TRANS64.TRYWAIT P0, [UR8+0x28], R0 ;  /* 0x00002800ff0075a7 */ /* 0x0007220008001108 */
[----:B------:R-:W-:Y:S01]  /*1b50*/  USHF.L.U32 UR8, UR4, 0xb, URZ ;  /* 0x0000000b04087899 */ /* 0x000fe200080006ff */
[----:B------:R-:W-:-:S02]  /*1b60*/  UMOV UR9, UR33 ;  /* 0x0000002100097c82 */ /* 0x000fc40008000000 */
[----:B------:R-:W-:Y:S01]  /*1b70*/  UMOV UR4, 0x30000 ;  /* 0x0003000000047882 */ /* 0x000fe20000000000 */
[----:B------:R-:W-:Y:S02]  /*1b80*/  ULOP3.LUT UR32, UR8, UR21, URZ, 0xfc, !UPT ;  /* 0x0000001508207292 */ /* 0x000fe4000f8efcff */
[----:B------:R-:W-:Y:S02]  /*1b90*/  UIADD3 UR8, UPT, UPT, UR6, 0x4c00, UR8 ;  /* 0x00004c0006087890 */ /* 0x000fe4000fffe008 */
[----:B------:R-:W-:Y:S01]  /*1ba0*/  UIADD3 UR32, UPT, UPT, UR6, 0x2400, UR32 ;  /* 0x0000240006207890 */ /* 0x000fe2000fffe020 */
[----:B------:R-:W-:Y:S01]  /*1bb0*/  UMOV UR10, UR34 ;  /* 0x00000022000a7c82 */ /* 0x000fe20008000000 */
[----:B------:R-:W-:Y:S01]  /*1bc0*/  UIADD3 UR7, UPT, UPT, UR7, 0x1, URZ ;  /* 0x0000000107077890 */ /* 0x000fe2000fffe0ff */
[----:B------:R-:W-:-:S03]  /*1bd0*/  UMOV UR13, UR24 ;  /* 0x00000018000d7c82 */ /* 0x000fc60008000000 */
[----:B------:R-:W-:-:S03]  /*1be0*/  UISETP.NE.AND UP0, UPT, UR7, UR24, UPT ;  /* 0x000000180700728c */ /* 0x000fc6000bf05270 */
[----:B------:R1:W-:Y:S01]  /*1bf0*/  UTMALDG.3D.MULTICAST [UR32], [UR16], UR4, desc[UR18] ;  /* 0x00001220100073b4 */ /* 0x0003e20008011804 */
[----:B------:R3:W-:Y:S01]  /*1c00*/  UTMALDG.3D [UR8], [UR14], desc[UR18] ;  /* 0x000012080e0075b4 */ /* 0x0007e20008011000 */
[----:B-1----:R-:W-:-:S04]  /*1c10*/  UMOV UR4, UR5 ;  /* 0x0000000500047c82 */ /* 0x002fc80008000000 */
[----:B---3--:R-:W-:Y:S05]  /*1c20*/  BRA.U UP0, `(.L_x_31) ;  /* 0xfffffffd004c7547 */ /* 0x008fea000b83ffff */
.L_x_25:
[----:B------:R-:W-:Y:S01]  /*1c30*/  ULEA UR4, UR5, UR6, 0x3 ;  /* 0x0000000605047291 */ /* 0x000fe2000f8e18ff */
[----:B-1----:R-:W-:Y:S01]  /*1c40*/  SHF.L.U32 R0, R12, 0x1f, RZ ;  /* 0x0000001f0c007819 */ /* 0x002fe200000006ff */
[----:B------:R-:W-:Y:S01]  /*1c50*/  @!P1 SYNCS.ARRIVE.TRANS64.A1T0 RZ, [UR6+0x68], RZ ;  /* 0x000068ffffff99a7 */ /* 0x000fe20008100006 */
[----:B------:R-:W-:-:S06]  /*1c60*/  UISETP.GT.AND UP0, UPT, UR42, UR41, UPT ;  /* 0x000000292a00728c */ /* 0x000fcc000bf04270 */
[----:B--2-4-:R1:W2:Y:S03]  /*1c70*/  SYNCS.PHASECHK.TRANS64.TRYWAIT P0, [UR4+0x28], R0 ;  /* 0x00002800ff0075a7 */ /* 0x0142a60008001104 */
[----:B------:R-:W-:Y:S05]  /*1c80*/  BRA.U !UP0, `(.L_x_32) ;  /* 0x0000000108c07547 */ /* 0x000fea000b800000 */
[----:B------:R-:W-:Y:S01]  /*1c90*/  UIADD3 UR26, UPT, UPT, UR43, UR13, URZ ;  /* 0x0000000d2b1a7290 */ /* 0x000fe2000fffe0ff */
[----:B------:R-:W-:-:S11]  /*1ca0*/  UMOV UR4, UR5 ;  /* 0x0000000500047c82 */ /* 0x000fd60008000000 */
.L_x_38:
[----:B------:R-:W-:Y:S01]  /*1cb0*/  ULEA UR17, UR4, UR6, 0x3 ;  /* 0x0000000604117291 */ /* 0x000fe2000f8e18ff */
[----:B--2---:R-:W-:Y:S01]  /*1cc0*/  @!P3 MOV R2, 0x1000 ;  /* 0x000010000002b802 */ /* 0x004fe20000000f00 */
[----:B--2-4-:R-:W-:Y:S10]  /*1cd0*/  @P0 BRA `(.L_x_33) ;  /* 0x00000000000c0947 */ /* 0x014ff40003800000 */
[----:B------:R-:W-:-:S04]  /*1ce0*/  SHF.L.U32 R3, R12, 0x1f, RZ ;  /* 0x0000001f0c037819 */ /* 0x000fc800000006ff */
[----:B------:R-:W2:Y:S02]  /*1cf0*/  SYNCS.PHASECHK.TRANS64.TRYWAIT P0, [UR17+0x28], R3 ;  /* 0x00002803ff0075a7 */ /* 0x000ea40008001111 */
[----:B--2---:R-:W-:Y:S05]  /*1d00*/  @!P0 BRA `(.L_x_34) ;  /* 0x0000004800b08947 */ /* 0x004fea0003800000 */
.L_x_33:
[----:B------:R2:W-:Y:S01]  /*1d10*/  @!P3 SYNCS.ARRIVE.TRANS64 RZ, [UR17], R2 ;  /* 0x00000002ffffb9a7 */ /* 0x0005e20008000011 */
[----:B------:R-:W-:-:S04]  /*1d20*/  ULOP3.LUT UR5, UR25, 0x2, URZ, 0xfc, !UPT ;  /* 0x0000000219057892 */ /* 0x000fc8000f8efcff */
[----:B------:R-:W-:-:S09]  /*1d30*/  UISETP.NE.AND UP0, UPT, UR5, 0x2, UPT ;  /* 0x000000020500788c */ /* 0x000fd2000bf05270 */
[----:B------:R-:W-:Y:S05]  /*1d40*/  BRA.U UP0, `(.L_x_35) ;  /* 0x0000000100047547 */ /* 0x000fea000b800000 */
[----:B------:R-:W-:Y:S05]  /*1d50*/  BPT.TRAP 0x1 ;  /* 0x000000040000795c */ /* 0x000fea0000300000 */
.L_x_35:
[----:B------:R-:W-:Y:S04]  /*1d60*/  BSSY.RECONVERGENT B0, `(.L_x_36) ;  /* 0x0000003000007945 */ /* 0x000fe80003800200 */
[----:B------:R-:W-:Y:S05]  /*1d70*/  @P2 BRA `(.L_x_37) ;  /* 0x0000000000042947 */ /* 0x000fea0003800000 */
[----:B------:R-:W-:Y:S05]  /*1d80*/  BPT.TRAP 0x1 ;  /* 0x000000040000795c */ /* 0x000fea0000300000 */
.L_x_37:
[----:B------:R-:W-:Y:S05]  /*1d90*/  BSYNC.RECONVERGENT B0 ;  /* 0x0000000000007941 */ /* 0x000fea0003800200 */
.L_x_36:
[----:B------:R-:W-:Y:S02]  /*1da0*/  UIADD3 UR5, UPT, UPT, UR4, 0x1, URZ ;  /* 0x0000000104057890 */ /* 0x000fe4000fffe0ff */
[----:B------:R-:W-:Y:S02]  /*1db0*/  UIADD3 UR14, UP1, UPT, UR28, 0x80, URZ ;  /* 0x000000801c0e7890 */ /* 0x000fe4000ff3e0ff */
[----:B------:R-:W-:Y:S02]  /*1dc0*/  UISETP.NE.AND UP0, UPT, UR5, 0x5, UPT ;  /* 0x000000050500788c */ /* 0x000fe4000bf05270 */
[----:B------:R-:W-:Y:S02]  /*1dd0*/  USHF.L.U32 UR18, UR13, 0x5, URZ ;  /* 0x000000050d127899 */ /* 0x000fe400080006ff */
[----:B------:R-:W-:Y:S02]  /*1de0*/  USEL UR8, URZ, 0x1, UP0 ;  /* 0x00000001ff087887 */ /* 0x000fe40008000000 */
[----:B------:R-:W-:-:S02]  /*1df0*/  USEL UR5, UR5, URZ, UP0 ;  /* 0x000000ff05057287 */ /* 0x000fc40008000000 */
[----:B------:R-:W-:Y:S02]  /*1e00*/  UIADD3 UR22, UP0, UPT, UR28, 0x180, URZ ;  /* 0x000001801c167890 */ /* 0x000fe4000ff1e0ff */
[----:B------:R-:W-:Y:S01]  /*1e10*/  LOP3.LUT R12, R12, UR8, RZ, 0x3c, !PT ;  /* 0x000000080c0c7c12 */ /* 0x000fe2000f8e3cff */
[----:B------:R-:W-:Y:S02]  /*1e20*/  USHF.L.U32 UR8, UR4, 0xb, URZ ;  /* 0x0000000b04087899 */ /* 0x000fe400080006ff */
[----:B------:R-:W-:Y:S01]  /*1e30*/  ULEA UR7, UR5, UR6, 0x3 ;  /* 0x0000000605077291 */ /* 0x000fe2000f8e18ff */
[----:B-1----:R-:W-:Y:S01]  /*1e40*/  SHF.L.U32 R0, R12, 0x1f, RZ ;  /* 0x0000001f0c007819 */ /* 0x002fe200000006ff */
[----:B------:R-:W-:Y:S02]  /*1e50*/  ULOP3.LUT UR16, UR8, UR21, URZ, 0xfc, !UPT ;  /* 0x0000001508107292 */ /* 0x000fe4000f8efcff */
[----:B------:R-:W-:Y:S02]  /*1e60*/  UIADD3.X UR15, UPT, UPT, URZ, UR29, URZ, UP1, !UPT ;  /* 0x0000001dff0f7290 */ /* 0x000fe40008ffe4ff */
[----:B------:R-:W-:-:S02]  /*1e70*/  UIADD3 UR16, UPT, UPT, UR6, 0x2400, UR16 ;  /* 0x0000240006107890 */ /* 0x000fc4000fffe010 */
[----:B------:R-:W-:Y:S01]  /*1e80*/  UIADD3 UR8, UPT, UPT, UR6, 0x4c00, UR8 ;  /* 0x00004c0006087890 */ /* 0x000fe2000fffe008 */
[----:B------:R3:W4:Y:S01]  /*1e90*/  SYNCS.PHASECHK.TRANS64.TRYWAIT P0, [UR7+0x28], R0 ;  /* 0x00002800ff0075a7 */ /* 0x0007220008001107 */
[----:B------:R-:W-:Y:S01]  /*1ea0*/  UIADD3.X UR23, UPT, UPT, URZ, UR29, URZ, UP0, !UPT ;  /* 0x0000001dff177290 */ /* 0x000fe200087fe4ff */
[----:B------:R-:W-:Y:S01]  /*1eb0*/  UMOV UR4, 0x30000 ;  /* 0x0003000000047882 */ /* 0x000fe20000000000 */
[----:B------:R-:W-:Y:S01]  /*1ec0*/  UMOV UR30, 0x0 ;  /* 0x00000000001e7882 */ /* 0x000fe20000000000 */
[----:B------:R-:W-:Y:S01]  /*1ed0*/  UMOV UR31, 0x10000000 ;  /* 0x10000000001f7882 */ /* 0x000fe20000000000 */
[----:B------:R-:W-:Y:S01]  /*1ee0*/  UMOV UR19, UR35 ;  /* 0x0000002300137c82 */ /* 0x000fe20008000000 */
[----:B------:R-:W-:Y:S01]  /*1ef0*/  UMOV UR20, UR36 ;  /* 0x0000002400147c82 */ /* 0x000fe20008000000 */
[----:B------:R-:W-:Y:S01]  /*1f00*/  UMOV UR12, UR36 ;  /* 0x00000024000c7c82 */ /* 0x000fe20008000000 */
[----:B------:R-:W-:Y:S01]  /*1f10*/  UMOV UR9, UR17 ;  /* 0x0000001100097c82 */ /* 0x000fe20008000000 */
[----:B------:R-:W-:Y:S01]  /*1f20*/  UMOV UR10, UR18 ;  /* 0x00000012000a7c82 */ /* 0x000fe20008000000 */
[----:B------:R1:W-:Y:S01]  /*1f30*/  UTMALDG.3D.MULTICAST [UR16], [UR14], UR4, desc[UR30] ;  /* 0x00001e100e0073b4 */ /* 0x0003e20008011804 */
[----:B------:R-:W-:-:S04]  /*1f40*/  UIADD3 UR13, UPT, UPT, UR13, 0x1, URZ ;  /* 0x000000010d0d7890 */ /* 0x000fc8000fffe0ff */
[----:B------:R-:W-:Y:S01]  /*1f50*/  UISETP.NE.AND UP0, UPT, UR13, UR26, UPT ;  /* 0x0000001a0d00728c */ /* 0x000fe2000bf05270 */
[----:B------:R3:W-:Y:S01]  /*1f60*/  UTMALDG.3D [UR8], [UR22], desc[UR30] ;  /* 0x00001e08160075b4 */ /* 0x0007e20008011000 */
[----:B-1----:R-:W-:-:S07]  /*1f70*/  UMOV UR4, UR5 ;  /* 0x0000000500047c82 */ /* 0x002fce0008000000 */
[----:B---3--:R-:W-:Y:S05]  /*1f80*/  BRA.U UP0, `(.L_x_38) ;  /* 0xfffffffd00487547 */ /* 0x008fea000b83ffff */
.L_x_32:
[C---:B------:R-:W-:Y:S01]  /*1f90*/  LEA R3, R11.reuse, UR6, 0x3 ;  /* 0x000000060b037c11 */ /* 0x040fe2000f8e18ff */
[----:B------:R-:W-:Y:S01]  /*1fa0*/  NOP ;  /* 0x0000000000007918 */ /* 0x000fe20000000000 */
[----:B-1----:R-:W-:Y:S02]  /*1fb0*/  SHF.L.U32 R0, R10, 0x1f, RZ ;  /* 0x0000001f0a007819 */ /* 0x002fe400000006ff */
[----:B------:R-:W-:Y:S02]  /*1fc0*/  LEA R4, R11, UR6, 0x4 ;  /* 0x000000060b047c11 */ /* 0x000fe4000f8e20ff */
[----:B--2-4-:R-:W1:Y:S02]  /*1fd0*/  SYNCS.PHASECHK.TRANS64.TRYWAIT P0, [R3+URZ+0x70], R0 ;  /* 0x00007000030075a7 */ /* 0x014e6400080011ff */
[----:B-1----:R-:W-:Y:S05]  /*1fe0*/  @!P0 BRA `(.L_x_39) ;  /* 0x0000004800108947 */ /* 0x002fea0003800000 */
.L_x_106:
[----:B------:R-:W2:Y:S01]  /*1ff0*/  LDS.128 R4, [R4+0x100] ;  /* 0x0001000004047984 */ /* 0x000ea20000000c00 */
[----:B------:R-:W-:Y:S01]  /*2000*/  UISETP.GE.AND UP0, UPT, UR40, 0x1, UPT ;  /* 0x000000012800788c */ /* 0x000fe2000bf06270 */
[----:B------:R-:W-:Y:S01]  /*2010*/  @!PT LDS RZ, [RZ] ;  /* 0x00000000fffff984 */ /* 0x000fe20000000800 */
[----:B------:R-:W-:Y:S01]  /*2020*/  @!PT LDS RZ, [RZ] ;  /* 0x00000000fffff984 */ /* 0x000fe20000000800 */
[----:B------:R-:W-:Y:S01]  /*2030*/  @!PT LDS RZ, [RZ] ;  /* 0x00000000fffff984 */ /* 0x000fe20000000800 */
[----:B------:R-:W-:Y:S01]  /*2040*/  @!PT LDS RZ, [RZ] ;  /* 0x00000000fffff984 */ /* 0x000fe20000000800 */
[----:B------:R3:W-:Y:S06]  /*2050*/  MEMBAR.ALL.CTA ;  /* 0x0000000000007992 */ /* 0x0007ec0000008000 */
[----:B---3--:R-:W3:Y:S01]  /*2060*/  FENCE.VIEW.ASYNC.S ;  /* 0x00000000000073c6 */ /* 0x008ee20000000000 */
[----:B--2---:R-:W-:-:S13]  /*2070*/  LOP3.LUT P0, RZ, R6, 0x1, RZ, 0xc0, !PT ;  /* 0x0000000106ff7812 */ /* 0x004fda000780c0ff */
[----:B---3--:R-:W-:Y:S01]  /*2080*/  VOTEU.ANY UP1, P0 ;  /* 0x0000000000ff7886 */ /* 0x008fe20000020100 */
[----:B------:R-:W-:-:S13]  /*2090*/  PLOP3.LUT P0, PT, PT, PT, UP1, 0x80, 0x8 ;  /* 0x000000000008781c */ /* 0x000fda0003f0f018 */
[----:B-1----:R-:W-:Y:S02]  /*20a0*/  @P0 LOP3.LUT R0, R5, 0xffff, RZ, 0xc0, !PT ;  /* 0x0000ffff05000812 */ /* 0x002fe400078ec0ff */
[----:B------:R-:W-:Y:S02]  /*20b0*/  @P0 MOV R2, R4 ;  /* 0x0000000400020202 */ /* 0x000fe40000000f00 */
[----:B------:R-:W-:Y:S01]  /*20c0*/  @P0 R2UR UR7, R0 ;  /* 0x00000000000702ca */ /* 0x000fe200000e0000 */
[----:B------:R-:W-:Y:S01]  /*20d0*/  VIADD R0, R3, 0x80 ;  /* 0x0000008003007836 */ /* 0x000fe20000000000 */
[----:B------:R-:W-:Y:S02]  /*20e0*/  @P0 SHF.R.U32.HI R4, RZ, 0x10, R5 ;  /* 0x00000010ff040819 */ /* 0x000fe40000011605 */
[----:B------:R-:W-:Y:S02]  /*20f0*/  @P0 R2UR UR8, R2 ;  /* 0x00000000020802ca */ /* 0x000fe400000e0000 */
[----:B------:R-:W-:-:S02]  /*2100*/  PRMT R0, RZ, 0x654, R0 ;  /* 0x00000654ff007816 */ /* 0x000fc40000000000 */
[----:B------:R-:W-:Y:S02]  /*2110*/  @P0 R2UR UR4, R4 ;  /* 0x00000000040402ca */ /* 0x000fe400000e0000 */
[----:B------:R1:W-:Y:S03]  /*2120*/  SYNCS.ARRIVE.TRANS64.RED.A1T0 RZ, [R0+URZ], RZ ;  /* 0x000000ff00ff79a7 */ /* 0x0003e600081004ff */
[----:B------:R-:W-:-:S04]  /*2130*/  @UP1 UMOV UR27, UR7 ;  /* 0x00000007001b1c82 */ /* 0x000fc80008000000 */
[----:B------:R-:W-:-:S04]  /*2140*/  @UP1 UMOV UR37, UR8 ;  /* 0x0000000800251c82 */ /* 0x000fc80008000000 */
[----:B------:R-:W-:Y:S01]  /*2150*/  @UP1 UMOV UR36, UR4 ;  /* 0x0000000400241c82 */ /* 0x000fe20008000000 */
[----:B------:R-:W-:Y:S05]  /*2160*/  BRA.U !UP0, `(.L_x_40) ;  /* 0x0000000108d47547 */ /* 0x000fea000b800000 */
[----:B------:R-:W2:Y:S01]  /*2170*/  LDCU.128 UR12, c[0x0][0xb10] ;  /* 0x00016200ff0c77ac */ /* 0x000ea20008000c00 */
[----:B------:R-:W3:Y:S01]  /*2180*/  LDCU UR26, c[0x0][0xb20] ;  /* 0x00016400ff1a77ac */ /* 0x000ee20008000800 */
[----:B------:R-:W4:Y:S01]  /*2190*/  LDCU UR20, c[0x0][0xb0c] ;  /* 0x00016180ff1477ac */ /* 0x000f220008000800 */
[----:B------:R-:W1:Y:S01]  /*21a0*/  LDCU.64 UR10, c[0x0][0xb28] ;  /* 0x00016500ff0a77ac */ /* 0x000e620008000a00 */
[----:B------:R-:W-:Y:S02]  /*21b0*/  UISETP.NE.AND UP3, UPT, UR40, 0x1, UPT ;  /* 0x000000012800788c */ /* 0x000fe4000bf65270 */
[----:B--2---:R-:W-:Y:S02]  /*21c0*/  UIMAD.WIDE.U32 UR16, UR38, UR15, URZ ;  /* 0x0000000f261072a5 */ /* 0x004fe4000f8e00ff */
[----:B------:R-:W-:Y:S02]  /*21d0*/  UIMAD.WIDE.U32 UR8, UR39, UR12, URZ ;  /* 0x0000000c270872a5 */ /* 0x000fe4000f8e00ff */
[----:B------:R-:W-:-:S02]  /*21e0*/  UISETP.NE.AND UP0, UPT, UR14, 0x1, UPT ;  /* 0x000000010e00788c */ /* 0x000fc4000bf05270 */
[----:B------:R-:W-:Y:S01]  /*21f0*/  UIMAD.WIDE.U32 UR22, UR27, UR15, URZ ;  /* 0x0000000f1b1672a5 */ /* 0x000fe2000f8e00ff */
[----:B------:R-:W-:Y:S02]  /*2200*/  UMOV UR16, UR17 ;  /* 0x0000001100107c82 */ /* 0x000fe40008000000 */
[----:B------:R-:W-:Y:S01]  /*2210*/  UMOV UR8, UR9 ;  /* 0x0000000900087c82 */ /* 0x000fe20008000000 */
[----:B---3--:R-:W-:Y:S02]  /*2220*/  USHF.R.U32.HI UR16, URZ, UR26, UR16 ;  /* 0x0000001aff107299 */ /* 0x008fe40008011610 */
[----:B----4-:R-:W-:Y:S02]  /*2230*/  UISETP.NE.AND UP2, UPT, UR20, 0x1, UPT ;  /* 0x000000011400788c */ /* 0x010fe4000bf45270 */
[----:B------:R-:W-:Y:S02]  /*2240*/  USHF.R.U32.HI UR8, URZ, UR13, UR8 ;  /* 0x0000000dff087299 */ /* 0x000fe40008011608 */
[----:B------:R-:W-:-:S02]  /*2250*/  USEL UR7, UR38, UR16, !UP0 ;  /* 0x0000001026077287 */ /* 0x000fc4000c000000 */
[----:B------:R-:W-:Y:S02]  /*2260*/  USEL UR8, UR39, UR8, !UP2 ;  /* 0x0000000827087287 */ /* 0x000fe4000d000000 */
[----:B-1----:R-:W-:Y:S01]  /*2270*/  UIMAD.WIDE.U32 UR16, UR7, UR10, URZ ;  /* 0x0000000a071072a5 */ /* 0x002fe2000f8e00ff */
[----:B------:R-:W-:Y:S01]  /*2280*/  UMOV UR4, UR23 ;  /* 0x0000001700047c82 */ /* 0x000fe20008000000 */
[----:B------:R-:W-:Y:S02]  /*2290*/  UIMAD.WIDE.U32 UR18, UR37, UR12, URZ ;  /* 0x0000000c251272a5 */ /* 0x000fe4000f8e00ff */
[----:B------:R-:W-:-:S03]  /*22a0*/  UIMAD.WIDE.U32 UR22, UR8, UR10, URZ ;  /* 0x0000000a081672a5 */ /* 0x000fc6000f8e00ff */
[----:B------:R-:W-:Y:S01]  /*22b0*/  UMOV UR16, UR17 ;  /* 0x0000001100107c82 */ /* 0x000fe20008000000 */
[----:B------:R-:W-:Y:S02]  /*22c0*/  USHF.R.U32.HI UR4, URZ, UR26, UR4 ;  /* 0x0000001aff047299 */ /* 0x000fe40008011604 */
[----:B------:R-:W-:Y:S01]  /*22d0*/  @UP3 USHF.R.U32.HI UR7, URZ, UR11, UR16 ;  /* 0x0000000bff073299 */ /* 0x000fe20008011610 */
[----:B------:R-:W-:Y:S01]  /*22e0*/  UMOV UR18, UR19 ;  /* 0x0000001300127c82 */ /* 0x000fe20008000000 */
[----:B------:R-:W-:Y:S01]  /*22f0*/  UMOV UR22, UR23 ;  /* 0x0000001700167c82 */ /* 0x000fe20008000000 */
[----:B------:R-:W-:Y:S02]  /*2300*/  USHF.R.U32.HI UR13, URZ, UR13, UR18 ;  /* 0x0000000dff0d7299 */ /* 0x000fe40008011612 */
[----:B------:R-:W-:Y:S02]  /*2310*/  USEL UR4, UR27, UR4, !UP0 ;  /* 0x000000041b047287 */ /* 0x000fe4000c000000 */
[----:B------:R-:W-:-:S02]  /*2320*/  @UP3 USHF.R.U32.HI UR8, URZ, UR11, UR22 ;  /* 0x0000000bff083299 */ /* 0x000fc40008011616 */
[----:B------:R-:W-:Y:S02]  /*2330*/  UIMAD UR9, UR40, UR7, URZ ;  /* 0x00000007280972a4 */ /* 0x000fe4000f8e02ff */
[----:B------:R-:W-:Y:S02]  /*2340*/  USEL UR7, UR37, UR13, !UP2 ;  /* 0x0000000d25077287 */ /* 0x000fe4000d000000 */
[----:B------:R-:W-:Y:S02]  /*2350*/  UIMAD UR12, UR40, UR8, URZ ;  /* 0x00000008280c72a4 */ /* 0x000fe4000f8e02ff */
[----:B------:R-:W-:Y:S02]  /*2360*/  UISETP.GE.AND UP0, UPT, UR4, UR9, UPT ;  /* 0x000000090400728c */ /* 0x000fe4000bf06270 */
[----:B------:R-:W-:Y:S02]  /*2370*/  UIMAD.WIDE.U32 UR16, UR4, UR10, URZ ;  /* 0x0000000a041072a5 */ /* 0x000fe4000f8e00ff */
[----:B------:R-:W-:-:S02]  /*2380*/  UISETP.GE.OR UP0, UPT, UR7, UR12, UP0 ;  /* 0x0000000c0700728c */ /* 0x000fc40008706670 */
        /* <DEDUP_REMOVED lines=19> */
.L_x_40:
[----:B------:R-:W2:Y:S02]  /*24c0*/  LDCU UR4, c[0x0][0xb30] ;  /* 0x00016600ff0477ac */ /* 0x000ea40008000800 */
[----:B--2---:R-:W-:-:S09]  /*24d0*/  UISETP.NE.AND UP0, UPT, UR4, 0x1, UPT ;  /* 0x000000010400788c */ /* 0x004fd2000bf05270 */
[----:B------:R-:W-:Y:S05]  /*24e0*/  BRA.U UP0, `(.L_x_41) ;  /* 0x0000000100447547 */ /* 0x000fea000b800000 */
[----:B------:R-:W2:Y:S01]  /*24f0*/  LDCU.128 UR12, c[0x0][0xb10] ;  /* 0x00016200ff0c77ac */ /* 0x000ea20008000c00 */
[----:B------:R-:W3:Y:S01]  /*2500*/  LDCU UR16, c[0x0][0xb0c] ;  /* 0x00016180ff1077ac */ /* 0x000ee20008000800 */
[----:B------:R-:W4:Y:S01]  /*2510*/  LDCU UR17, c[0x0][0xb20] ;  /* 0x00016400ff1177ac */ /* 0x000f220008000800 */
[----:B--2---:R-:W-:Y:S02]  /*2520*/  UIMAD.WIDE.U32 UR10, UR37, UR12, URZ ;  /* 0x0000000c250a72a5 */ /* 0x004fe4000f8e00ff */
[----:B------:R-:W-:Y:S02]  /*2530*/  UIMAD.WIDE.U32 UR8, UR27, UR15, URZ ;  /* 0x0000000f1b0872a5 */ /* 0x000fe4000f8e00ff */
[----:B---3--:R-:W-:Y:S02]  /*2540*/  UISETP.NE.AND UP2, UPT, UR16, 0x1, UPT ;  /* 0x000000011000788c */ /* 0x008fe4000bf45270 */
[----:B------:R-:W-:Y:S01]  /*2550*/  UISETP.NE.AND UP0, UPT, UR14, 0x1, UPT ;  /* 0x000000010e00788c */ /* 0x000fe2000bf05270 */
[----:B------:R-:W-:-:S02]  /*2560*/  UMOV UR7, UR11 ;  /* 0x0000000b00077c82 */ /* 0x000fc40008000000 */
[----:B------:R-:W-:Y:S01]  /*2570*/  UMOV UR4, UR9 ;  /* 0x0000000900047c82 */ /* 0x000fe20008000000 */
[----:B------:R-:W-:Y:S02]  /*2580*/  USHF.R.U32.HI UR7, URZ, UR13, UR7 ;  /* 0x0000000dff077299 */ /* 0x000fe40008011607 */
[----:B----4-:R-:W-:Y:S02]  /*2590*/  USHF.R.U32.HI UR4, URZ, UR17, UR4 ;  /* 0x00000011ff047299 */ /* 0x010fe40008011604 */
[----:B------:R-:W-:Y:S02]  /*25a0*/  USEL UR7, UR37, UR7, !UP2 ;  /* 0x0000000725077287 */ /* 0x000fe4000d000000 */
[----:B------:R-:W-:-:S04]  /*25b0*/  USEL UR4, UR27, UR4, !UP0 ;  /* 0x000000041b047287 */ /* 0x000fc8000c000000 */
[----:B------:R-:W-:Y:S02]  /*25c0*/  UIADD3 UR8, UPT, UPT, UR7, -UR4, URZ ;  /* 0x8000000407087290 */ /* 0x000fe4000fffe0ff */
[----:B------:R-:W-:Y:S02]  /*25d0*/  UIADD3 UR4, UPT, UPT, -UR7, UR4, URZ ;  /* 0x0000000407047290 */ /* 0x000fe4000fffe1ff */
[----:B------:R-:W-:Y:S02]  /*25e0*/  UIMAD UR27, UR8, UR14, UR27 ;  /* 0x0000000e081b72a4 */ /* 0x000fe4000f8e021b */
[----:B------:R-:W-:-:S12]  /*25f0*/  UIMAD UR37, UR4, UR16, UR37 ;  /* 0x00000010042572a4 */ /* 0x000fd8000f8e0225 */
.L_x_41:
[----:B------:R-:W-:Y:S01]  /*2600*/  VIADD R11, R11, 0x1 ;  /* 0x000000010b0b7836 */ /* 0x000fe20000000000 */
[----:B------:R-:W-:Y:S01]  /*2610*/  PLOP3.LUT P1, PT, PT, PT, PT, 0x80, 0x8 ;  /* 0x000000000008781c */ /* 0x000fe20003f2f070 */
[----:B------:R-:W-:Y:S02]  /*2620*/  UIADD3 UR46, UPT, UPT, UR37, UR60, URZ ;  /* 0x0000003c252e7290 */ /* 0x000fe4000fffe0ff */
[----:B------:R-:W-:Y:S01]  /*2630*/  UIADD3 UR45, UPT, UPT, UR27, UR57, URZ ;  /* 0x000000391b2d7290 */ /* 0x000fe2000fffe0ff */
[----:B------:R-:W-:-:S04]  /*2640*/  ISETP.NE.AND P0, PT, R11, 0x2, PT ;  /* 0x000000020b00780c */ /* 0x000fc80003f05270 */
[----:B-1----:R-:W-:Y:S02]  /*2650*/  SEL R0, RZ, 0x1, P0 ;  /* 0x00000001ff007807 */ /* 0x002fe40000000000 */
[----:B------:R-:W-:Y:S02]  /*2660*/  SEL R11, R11, RZ, P0 ;  /* 0x000000ff0b0b7207 */ /* 0x000fe40000000000 */
[----:B------:R-:W-:Y:S01]  /*2670*/  LOP3.LUT R10, R10, R0, RZ, 0x3c, !PT ;  /* 0x000000000a0a7212 */ /* 0x000fe200078e3cff */
[----:B------:R-:W-:Y:S06]  /*2680*/  BRA.U UP1, `(.L_x_42) ;  /* 0xfffffff101447547 */ /* 0x000fec000b83ffff */
[----:B------:R-:W-:Y:S01]  /*2690*/  UIADD3 UR7, UPT, UPT, UR6, 0x28, URZ ;  /* 0x0000002806077890 */ /* 0x000fe2000fffe0ff */
[----:B------:R-:W-:-:S03]  /*26a0*/  SHF.L.U32 R2, R12, 0x1f, RZ ;  /* 0x0000001f0c027819 */ /* 0x000fc600000006ff */
[----:B------:R-:W-:-:S09]  /*26b0*/  ULEA UR4, UR5, UR7, 0x3 ;  /* 0x0000000705047291 */ /* 0x000fd2000f8e18ff */
[----:B------:R-:W1:Y:S02]  /*26c0*/  SYNCS.PHASECHK.TRANS64.TRYWAIT P0, [UR4], R2 ;  /* 0x00000002ff0075a7 */ /* 0x000e640008001104 */
[----:B-1----:R-:W-:Y:S05]  /*26d0*/  @!P0 BRA `(.L_x_43) ;  /* 0x0000004000688947 */ /* 0x002fea0003800000 */
.L_x_108:
[----:B------:R-:W-:-:S04]  /*26e0*/  UIADD3 UR4, UPT, UPT, UR5, 0x1, URZ ;  /* 0x0000000105047890 */ /* 0x000fc8000fffe0ff */
[----:B------:R-:W-:-:S04]  /*26f0*/  UISETP.NE.AND UP0, UPT, UR4, 0x5, UPT ;  /* 0x000000050400788c */ /* 0x000fc8000bf05270 */
[----:B------:R-:W-:Y:S02]  /*2700*/  USEL UR6, URZ, 0x1, UP0 ;  /* 0x00000001ff067887 */ /* 0x000fe40008000000 */
[----:B------:R-:W-:-:S04]  /*2710*/  USEL UR4, UR4, URZ, UP0 ;  /* 0x000000ff04047287 */ /* 0x000fc80008000000 */
[----:B------:R-:W-:Y:S01]  /*2720*/  ULEA UR5, UR4, UR7, 0x3 ;  /* 0x0000000704057291 */ /* 0x000fe2000f8e18ff */
[----:B-1----:R-:W-:-:S04]  /*2730*/  LOP3.LUT R2, R12, UR6, RZ, 0x3c, !PT ;  /* 0x000000060c027c12 */ /* 0x002fc8000f8e3cff */
[----:B------:R-:W-:-:S04]  /*2740*/  SHF.L.U32 R3, R2, 0x1f, RZ ;  /* 0x0000001f02037819 */ /* 0x000fc800000006ff */
[----:B------:R-:W1:Y:S02]  /*2750*/  SYNCS.PHASECHK.TRANS64.TRYWAIT P0, [UR5], R3 ;  /* 0x00000003ff0075a7 */ /* 0x000e640008001105 */
[----:B-1----:R-:W-:Y:S05]  /*2760*/  @!P0 BRA `(.L_x_44) ;  /* 0x00000040005c8947 */ /* 0x002fea0003800000 */
.L_x_110:
[----:B------:R-:W-:-:S04]  /*2770*/  UIADD3 UR4, UPT, UPT, UR4, 0x1, URZ ;  /* 0x0000000104047890 */ /* 0x000fc8000fffe0ff */
[----:B------:R-:W-:-:S04]  /*2780*/  UISETP.NE.AND UP0, UPT, UR4, 0x5, UPT ;  /* 0x000000050400788c */ /* 0x000fc8000bf05270 */
[----:B------:R-:W-:Y:S02]  /*2790*/  USEL UR6, URZ, 0x1, UP0 ;  /* 0x00000001ff067887 */ /* 0x000fe40008000000 */
[----:B------:R-:W-:-:S04]  /*27a0*/  USEL UR4, UR4, URZ, UP0 ;  /* 0x000000ff04047287 */ /* 0x000fc80008000000 */
[----:B------:R-:W-:Y:S01]  /*27b0*/  ULEA UR5, UR4, UR7, 0x3 ;  /* 0x0000000704057291 */ /* 0x000fe2000f8e18ff */
[----:B------:R-:W-:-:S04]  /*27c0*/  LOP3.LUT R2, R2, UR6, RZ, 0x3c, !PT ;  /* 0x0000000602027c12 */ /* 0x000fc8000f8e3cff */
[----:B-1----:R-:W-:-:S04]  /*27d0*/  SHF.L.U32 R3, R2, 0x1f, RZ ;  /* 0x0000001f02037819 */ /* 0x002fc800000006ff */
[----:B------:R-:W1:Y:S02]  /*27e0*/  SYNCS.PHASECHK.TRANS64.TRYWAIT P0, [UR5], R3 ;  /* 0x00000003ff0075a7 */ /* 0x000e640008001105 */
[----:B-1----:R-:W-:Y:S05]  /*27f0*/  @!P0 BRA `(.L_x_45) ;  /* 0x0000004000508947 */ /* 0x002fea0003800000 */
.L_x_112:
        /* <DEDUP_REMOVED lines=9> */
.L_x_114:
[----:B------:R-:W-:-:S04]  /*2890*/  UIADD3 UR4, UPT, UPT, UR4, 0x1, URZ ;  /* 0x0000000104047890 */ /* 0x000fc8000fffe0ff */
[----:B------:R-:W-:-:S04]  /*28a0*/  UISETP.NE.AND UP0, UPT, UR4, 0x5, UPT ;  /* 0x000000050400788c */ /* 0x000fc8000bf05270 */
[----:B------:R-:W-:Y:S02]  /*28b0*/  USEL UR5, URZ, 0x1, UP0 ;  /* 0x00000001ff057887 */ /* 0x000fe40008000000 */
[----:B------:R-:W-:-:S04]  /*28c0*/  USEL UR4, UR4, URZ, UP0 ;  /* 0x000000ff04047287 */ /* 0x000fc80008000000 */
[----:B------:R-:W-:Y:S01]  /*28d0*/  ULEA UR4, UR4, UR7, 0x3 ;  /* 0x0000000704047291 */ /* 0x000fe2000f8e18ff */
[----:B------:R-:W-:-:S04]  /*28e0*/  LOP3.LUT R2, R2, UR5, RZ, 0x3c, !PT ;  /* 0x0000000502027c12 */ /* 0x000fc8000f8e3cff */
[----:B------:R-:W-:Y:S01]  /*28f0*/  SHF.L.U32 R2, R2, 0x1f, RZ ;  /* 0x0000001f02027819 */ /* 0x000fe200000006ff */
[----:B-1----:R-:W-:-:S07]  /*2900*/  IMAD.U32 R0, RZ, RZ, UR4 ;  /* 0x00000004ff007e24 */ /* 0x002fce000f8e00ff */
.L_x_47:
[----:B-1----:R1:W2:Y:S02]  /*2910*/  SYNCS.PHASECHK.TRANS64.TRYWAIT P0, [R0+URZ], R2 ;  /* 0x00000002000075a7 */ /* 0x0022a400080011ff */
[----:B--2---:R-:W-:Y:S05]  /*2920*/  @!P0 NANOSLEEP.SYNCS 0x989680 ;  /* 0x009896800000895d */ /* 0x004fea0003900000 */
[----:B------:R-:W2:Y:S02]  /*2930*/  @!P0 SYNCS.PHASECHK.TRANS64 P0, [R0+URZ], R2 ;  /* 0x00000002000085a7 */ /* 0x000ea400080010ff */
[----:B--2---:R-:W-:Y:S05]  /*2940*/  @P0 EXIT ;  /* 0x000000000000094d */ /* 0x004fea0003800000 */
[----:B------:R-:W-:Y:S05]  /*2950*/  BRA `(.L_x_47) ;  /* 0xfffffffc00ec7947 */ /* 0x000fea000383ffff */
.L_x_22:
[----:B------:R-:W-:-:S04]  /*2960*/  UISETP.NE.AND UP0, UPT, UR48, URZ, UPT ;  /* 0x000000ff3000728c */ /* 0x000fc8000bf05270 */
[----:B------:R-:W-:-:S09]  /*2970*/  UISETP.NE.OR UP0, UPT, UR22, 0x1, UP0 ;  /* 0x000000011600788c */ /* 0x000fd20008705670 */
[----:B------:R-:W-:Y:S05]  /*2980*/  BRA.U UP0, `(.L_x_48) ;  /* 0x0000000500487547 */ /* 0x000fea000b800000 */
[----:B------:R-:W-:Y:S01]  /*2990*/  ISETP.GE.U32.AND P2, PT, R0, 0x2, PT ;  /* 0x000000020000780c */ /* 0x000fe20003f46070 */
[----:B------:R-:W-:Y:S01]  /*29a0*/  IMAD.MOV.U32 R12, RZ, RZ, 0x1 ;  /* 0x00000001ff0c7424 */ /* 0x000fe200078e00ff */
[----:B------:R-:W-:Y:S02]  /*29b0*/  CS2R R10, SRZ ;  /* 0x00000000000a7805 */ /* 0x000fe4000001ff00 */
[----:B------:R-:W-:Y:S01]  /*29c0*/  CS2R R8, SRZ ;  /* 0x0000000000087805 */ /* 0x000fe2000001ff00 */
[----:B------:R-:W-:Y:S01]  /*29d0*/  UMOV UR6, 0x400 ;  /* 0x0000040000067882 */ /* 0x000fe20000000000 */
[----:B------:R-:W-:Y:S01]  /*29e0*/  UMOV UR5, URZ ;  /* 0x000000ff00057c82 */ /* 0x000fe20008000000 */
[----:B------:R-:W-:-:S12]  /*29f0*/  ULEA UR6, UR48, UR6, 0x18 ;  /* 0x0000000630067291 */ /* 0x000fd8000f8ec0ff */
.L_x_52:
[----:B------:R-:W-:Y:S02]  /*2a00*/  LEA R2, R8, UR6, 0x3 ;  /* 0x0000000608027c11 */ /* 0x000fe4000f8e18ff */
[----:B------:R-:W-:-:S03]  /*2a10*/  SHF.L.U32 R4, R9, 0x1f, RZ ;  /* 0x0000001f09047819 */ /* 0x000fc600000006ff */
[----:B------:R-:W-:Y:S01]  /*2a20*/  VIADD R5, R2, 0xe0 ;  /* 0x000000e002057836 */ /* 0x000fe20000000000 */
[----:B------:R-:W1:Y:S02]  /*2a30*/  SYNCS.PHASECHK.TRANS64.TRYWAIT P0, [R2+URZ+0xd0], R4 ;  /* 0x0000d004020075a7 */ /* 0x000e6400080011ff */
[----:B-1----:R-:W-:Y:S05]  /*2a40*/  @!P0 BRA `(.L_x_49) ;  /* 0x0000003c00ec8947 */ /* 0x002fea0003800000 */
.L_x_115:
[----:B------:R-:W-:Y:S01]  /*2a50*/  ULEA UR4, UR5, UR6, 0x3 ;  /* 0x0000000605047291 */ /* 0x000fe2000f8e18ff */
[----:B-1----:R-:W-:Y:S01]  /*2a60*/  PRMT R2, RZ, 0x654, R5 ;  /* 0x00000654ff027816 */ /* 0x002fe20000000005 */
[----:B------:R-:W-:Y:S01]  /*2a70*/  @!P2 IMAD.MOV.U32 R4, RZ, RZ, 0x10 ;  /* 0x00000010ff04a424 */ /* 0x000fe200078e00ff */
[----:B------:R-:W-:Y:S01]  /*2a80*/  SHF.L.U32 R5, R12, 0x1f, RZ ;  /* 0x0000001f0c057819 */ /* 0x000fe200000006ff */
[----:B------:R-:W-:Y:S01]  /*2a90*/  UIADD3 UR7, UPT, UPT, UR4, 0x70, URZ ;  /* 0x0000007004077890 */ /* 0x000fe2000fffe0ff */
[----:B------:R1:W-:Y:S05]  /*2aa0*/  SYNCS.ARRIVE.TRANS64.RED.A1T0 RZ, [R2+URZ], RZ ;  /* 0x000000ff02ff79a7 */ /* 0x0003ea00081004ff */
[----:B------:R-:W-:Y:S01]  /*2ab0*/  IMAD.U32 R6, RZ, RZ, UR7 ;  /* 0x00000007ff067e24 */ /* 0x000fe2000f8e00ff */
[----:B------:R-:W2:Y:S04]  /*2ac0*/  SYNCS.PHASECHK.TRANS64.TRYWAIT P0, [UR4+0x80], R5 ;  /* 0x00008005ff0075a7 */ /* 0x000ea80008001104 */
[----:B------:R-:W-:Y:S01]  /*2ad0*/  PRMT R6, R0, 0x654, R6 ;  /* 0x0000065400067816 */ /* 0x000fe20000000006 */
[----:B-12---:R-:W-:Y:S06]  /*2ae0*/  @!P0 BRA `(.L_x_50) ;  /* 0x0000003c00d88947 */ /* 0x006fec0003800000 */
.L_x_117:
[----:B------:R-:W-:Y:S01]  /*2af0*/  ULEA UR8, UR5, UR6, 0x4 ;  /* 0x0000000605087291 */ /* 0x000fe2000f8e20ff */
[----:B------:R-:W-:Y:S01]  /*2b00*/  SEL R3, R6, R3, !P2 ;  /* 0x0000000306037207 */ /* 0x000fe20005000000 */
[----:B------:R-:W-:Y:S01]  /*2b10*/  UIADD3 UR9, UPT, UPT, UR4, 0x70, URZ ;  /* 0x0000007004097890 */ /* 0x000fe2000fffe0ff */
[----:B-1----:R-:W-:Y:S01]  /*2b20*/  LEA R2, R11, UR6, 0x3 ;  /* 0x000000060b027c11 */ /* 0x002fe2000f8e18ff */
[----:B------:R-:W-:Y:S01]  /*2b30*/  UIADD3 UR8, UPT, UPT, UR8, 0x100, URZ ;  /* 0x0000010008087890 */ /* 0x000fe2000fffe0ff */
[----:B------:R1:W-:Y:S01]  /*2b40*/  @!P2 SYNCS.ARRIVE.TRANS64.RED RZ, [R3+URZ], R4 ;  /* 0x0000000403ffa9a7 */ /* 0x0003e200080004ff */
[----:B------:R-:W-:Y:S01]  /*2b50*/  UIADD3 UR4, UPT, UPT, UR5, 0x1, URZ ;  /* 0x0000000105047890 */ /* 0x000fe2000fffe0ff */
[----:B------:R-:W-:-:S03]  /*2b60*/  VIADD R8, R8, 0x1 ;  /* 0x0000000108087836 */ /* 0x000fc60000000000 */
[----:B------:R-:W-:Y:S02]  /*2b70*/  UISETP.NE.AND UP0, UPT, UR4, 0x2, UPT ;  /* 0x000000020400788c */ /* 0x000fe4000bf05270 */
[----:B------:R-:W-:Y:S01]  /*2b80*/  ISETP.NE.AND P0, PT, R8, 0x2, PT ;  /* 0x000000020800780c */ /* 0x000fe20003f05270 */
[----:B------:R-:W-:Y:S06]  /*2b90*/  UGETNEXTWORKID.BROADCAST [UR8], [UR9] ;  /* 0x00000000080073ca */ /* 0x000fec0008000100 */
[----:B------:R-:W-:Y:S02]  /*2ba0*/  USEL UR7, URZ, 0x1, UP0 ;  /* 0x00000001ff077887 */ /* 0x000fe40008000000 */
[----:B------:R-:W-:-:S04]  /*2bb0*/  USEL UR5, UR4, URZ, UP0 ;  /* 0x000000ff04057287 */ /* 0x000fc80008000000 */
[----:B------:R-:W-:Y:S02]  /*2bc0*/  LOP3.LUT R12, R12, UR7, RZ, 0x3c, !PT ;  /* 0x000000070c0c7c12 */ /* 0x000fe4000f8e3cff */
[----:B-1----:R-:W-:-:S04]  /*2bd0*/  SHF.L.U32 R4, R10, 0x1f, RZ ;  /* 0x0000001f0a047819 */ /* 0x002fc800000006ff */
[----:B------:R-:W1:Y:S02]  /*2be0*/  SYNCS.PHASECHK.TRANS64.TRYWAIT P1, [R2+URZ+0x70], R4 ;  /* 0x00007004020075a7 */ /* 0x000e6400080211ff */
[----:B-1----:R-:W-:Y:S05]  /*2bf0*/  @!P1 BRA `(.L_x_51) ;  /* 0x0000003c00ac9947 */ /* 0x002fea0003800000 */
.L_x_118:
[C---:B-1----:R-:W-:Y:S01]  /*2c00*/  LEA R4, R11.reuse, UR6, 0x4 ;  /* 0x000000060b047c11 */ /* 0x042fe2000f8e20ff */
[----:B------:R-:W-:Y:S01]  /*2c10*/  VIADD R2, R2, 0x80 ;  /* 0x0000008002027836 */ /* 0x000fe20000000000 */
[----:B------:R-:W-:Y:S01]  /*2c20*/  SEL R8, R8, RZ, P0 ;  /* 0x000000ff08087207 */ /* 0x000fe20000000000 */
[----:B------:R-:W-:-:S03]  /*2c30*/  VIADD R11, R11, 0x1 ;  /* 0x000000010b0b7836 */ /* 0x000fc60000000000 */
[----:B------:R-:W1:Y:S01]  /*2c40*/  LDS.128 R4, [R4+0x100] ;  /* 0x0001000004047984 */ /* 0x000e620000000c00 */
[----:B------:R-:W-:Y:S02]  /*2c50*/  PRMT R2, RZ, 0x654, R2 ;  /* 0x00000654ff027816 */ /* 0x000fe40000000002 */
[C---:B------:R-:W-:Y:S01]  /*2c60*/  ISETP.NE.AND P1, PT, R11.reuse, 0x2, PT ;  /* 0x000000020b00780c */ /* 0x040fe20003f25270 */
[----:B------:R-:W-:Y:S01]  /*2c70*/  @!PT LDS RZ, [RZ] ;  /* 0x00000000fffff984 */ /* 0x000fe20000000800 */
[----:B------:R-:W-:Y:S01]  /*2c80*/  @!PT LDS RZ, [RZ] ;  /* 0x00000000fffff984 */ /* 0x000fe20000000800 */
[----:B------:R-:W-:Y:S01]  /*2c90*/  @!PT LDS RZ, [RZ] ;  /* 0x00000000fffff984 */ /* 0x000fe20000000800 */
[----:B------:R-:W-:Y:S01]  /*2ca0*/  @!PT LDS RZ, [RZ] ;  /* 0x00000000fffff984 */ /* 0x000fe20000000800 */
[----:B------:R2:W-:Y:S06]  /*2cb0*/  MEMBAR.ALL.CTA ;  /* 0x0000000000007992 */ /* 0x0005ec0000008000 */
[----:B--2---:R-:W2:Y:S01]  /*2cc0*/  FENCE.VIEW.ASYNC.S ;  /* 0x00000000000073c6 */ /* 0x004ea20000000000 */
[----:B------:R-:W-:Y:S01]  /*2cd0*/  SEL R11, R11, RZ, P1 ;  /* 0x000000ff0b0b7207 */ /* 0x000fe20000800000 */
[----:B--2---:R2:W-:Y:S01]  /*2ce0*/  SYNCS.ARRIVE.TRANS64.RED.A1T0 RZ, [R2+URZ], RZ ;  /* 0x000000ff02ff79a7 */ /* 0x0045e200081004ff */
[----:B-1----:R-:W-:-:S02]  /*2cf0*/  LOP3.LUT P3, RZ, R6, 0x1, RZ, 0xc0, !PT ;  /* 0x0000000106ff7812 */ /* 0x002fc4000786c0ff */
[----:B------:R-:W-:-:S04]  /*2d00*/  SEL R4, RZ, 0x1, P1 ;  /* 0x00000001ff047807 */ /* 0x000fc80000800000 */
[----:B------:R-:W-:Y:S02]  /*2d10*/  LOP3.LUT R10, R10, R4, RZ, 0x3c, !PT ;  /* 0x000000040a0a7212 */ /* 0x000fe400078e3cff */
[----:B--2---:R-:W-:-:S04]  /*2d20*/  SEL R2, RZ, 0x1, P0 ;  /* 0x00000001ff027807 */ /* 0x004fc80000000000 */
[----:B------:R-:W-:Y:S01]  /*2d30*/  LOP3.LUT R9, R9, R2, RZ, 0x3c, !PT ;  /* 0x0000000209097212 */ /* 0x000fe200078e3cff */
[----:B------:R-:W-:Y:S06]  /*2d40*/  @P3 BRA `(.L_x_52) ;  /* 0xfffffffc002c3947 */ /* 0x000fec000383ffff */
[----:B------:R-:W-:Y:S01]  /*2d50*/  ULEA UR4, UR5, UR6, 0x3 ;  /* 0x0000000605047291 */ /* 0x000fe2000f8e18ff */
[----:B------:R-:W-:-:S08]  /*2d60*/  SHF.L.U32 R2, R12, 0x1f, RZ ;  /* 0x0000001f0c027819 */ /* 0x000fd000000006ff */
[----:B------:R-:W1:Y:S02]  /*2d70*/  SYNCS.PHASECHK.TRANS64 P0, [UR4+0x80], R2 ;  /* 0x00008002ff0075a7 */ /* 0x000e640008001004 */
[----:B-1----:R-:W-:Y:S05]  /*2d80*/  @P0 BRA `(.L_x_53) ;  /* 0x0000000000080947 */ /* 0x002fea0003800000 */
[----:B------:R-:W1:Y:S02]  /*2d90*/  SYNCS.PHASECHK.TRANS64.TRYWAIT P0, [UR4+0x80], R2 ;  /* 0x00008002ff0075a7 */ /* 0x000e640008001104 */
[----:B-1----:R-:W-:Y:S05]  /*2da0*/  @!P0 BRA `(.L_x_54) ;  /* 0x0000003c00548947 */ /* 0x002fea0003800000 */
.L_x_53:
[----:B------:R-:W-:-:S04]  /*2db0*/  UIADD3 UR7, UPT, UPT, UR5, 0x1, URZ ;  /* 0x0000000105077890 */ /* 0x000fc8000fffe0ff */
[----:B------:R-:W-:-:S04]  /*2dc0*/  UISETP.NE.AND UP0, UPT, UR7, 0x2, UPT ;  /* 0x000000020700788c */ /* 0x000fc8000bf05270 */
[----:B------:R-:W-:Y:S02]  /*2dd0*/  USEL UR8, URZ, 0x1, UP0 ;  /* 0x00000001ff087887 */ /* 0x000fe40008000000 */
[----:B------:R-:W-:-:S04]  /*2de0*/  USEL UR7, UR7, URZ, UP0 ;  /* 0x000000ff07077287 */ /* 0x000fc80008000000 */
[----:B------:R-:W-:Y:S01]  /*2df0*/  ULEA UR7, UR7, UR6, 0x3 ;  /* 0x0000000607077291 */ /* 0x000fe2000f8e18ff */
[----:B-1----:R-:W-:-:S04]  /*2e00*/  LOP3.LUT R2, R12, UR8, RZ, 0x3c, !PT ;  /* 0x000000080c027c12 */ /* 0x002fc8000f8e3cff */
[----:B------:R-:W-:-:S04]  /*2e10*/  SHF.L.U32 R0, R2, 0x1f, RZ ;  /* 0x0000001f02007819 */ /* 0x000fc800000006ff */
[----:B------:R-:W1:Y:S02]  /*2e20*/  SYNCS.PHASECHK.TRANS64 P0, [UR7+0x80], R0 ;  /* 0x00008000ff0075a7 */ /* 0x000e640008001007 */
[----:B-1----:R-:W-:Y:S05]  /*2e30*/  @P0 EXIT ;  /* 0x000000000000094d */ /* 0x002fea0003800000 */
[----:B------:R-:W-:Y:S02]  /*2e40*/  SHF.L.U32 R2, R2, 0x1f, RZ ;  /* 0x0000001f02027819 */ /* 0x000fe400000006ff */
[----:B------:R-:W-:-:S07]  /*2e50*/  MOV R0, UR7 ;  /* 0x0000000700007c02 */ /* 0x000fce0008000f00 */
.L_x_55:
[----:B-1----:R1:W2:Y:S02]  /*2e60*/  SYNCS.PHASECHK.TRANS64.TRYWAIT P0, [R0+URZ+0x80], R2 ;  /* 0x00008002000075a7 */ /* 0x0022a400080011ff */
[----:B--2---:R-:W-:Y:S05]  /*2e70*/  @!P0 NANOSLEEP.SYNCS 0x989680 ;  /* 0x009896800000895d */ /* 0x004fea0003900000 */
[----:B------:R-:W2:Y:S02]  /*2e80*/  @!P0 SYNCS.PHASECHK.TRANS64 P0, [R0+URZ+0x80], R2 ;  /* 0x00008002000085a7 */ /* 0x000ea400080010ff */
[----:B--2---:R-:W-:Y:S05]  /*2e90*/  @P0 EXIT ;  /* 0x000000000000094d */ /* 0x004fea0003800000 */
[----:B------:R-:W-:Y:S05]  /*2ea0*/  BRA `(.L_x_55) ;  /* 0xfffffffc00ec7947 */ /* 0x000fea000383ffff */
.L_x_48:
[----:B------:R-:W-:Y:S05]  /*2eb0*/  BRA.U UP4, `(.L_x_56) ;  /* 0x0000000d04807547 */ /* 0x000fea000b800000 */
[----:B------:R-:W-:Y:S01]  /*2ec0*/  UMOV UR4, 0x40 ;  /* 0x0000004000047882 */ /* 0x000fe20000000000 */
[----:B------:R-:W-:Y:S01]  /*2ed0*/  NOP ;  /* 0x0000000000007918 */ /* 0x000fe20000000000 */
[----:B------:R-:W-:Y:S01]  /*2ee0*/  ULEA UR5, UR48, UR4, 0x18 ;  /* 0x0000000430057291 */ /* 0x000fe2000f8ec0ff */
[----:B------:R-:W-:Y:S02]  /*2ef0*/  UMOV UR6, 0x400 ;  /* 0x0000040000067882 */ /* 0x000fe40000000000 */
[----:B------:R-:W-:-:S06]  /*2f00*/  ULEA UR6, UR48, UR6, 0x18 ;  /* 0x0000000630067291 */ /* 0x000fcc000f8ec0ff */
[----:B------:R-:W1:Y:S02]  /*2f10*/  LDS.U8 R0, [UR5+0x1c] ;  /* 0x00001c05ff007984 */ /* 0x000e640008000000 */
[----:B-1----:R-:W-:-:S13]  /*2f20*/  ISETP.NE.AND P0, PT, R0, RZ, PT ;  /* 0x000000ff0000720c */ /* 0x002fda0003f05270 */
[----:B------:R-:W-:Y:S05]  /*2f30*/  @P0 BRA `(.L_x_57) ;  /* 0x0000000000580947 */ /* 0x000fea0003800000 */
[----:B------:R-:W-:-:S13]  /*2f40*/  ELECT P0, URZ, PT ;  /* 0x0000000000ff782f */ /* 0x000fda0003800000 */
[----:B------:R-:W-:Y:S05]  /*2f50*/  @!P0 BRA `(.L_x_58) ;  /* 0x0000000000608947 */ /* 0x000fea0003800000 */
[----:B------:R-:W-:Y:S01]  /*2f60*/  UMOV UR4, 0x10 ;  /* 0x0000001000047882 */ /* 0x000fe20000000000 */
[----:B------:R-:W-:Y:S01]  /*2f70*/  HFMA2 R0, -RZ, RZ, 0, 5.9604644775390625e-08 ;  /* 0x00000001ff007431 */ /* 0x000fe200000001ff */
[----:B------:R-:W-:-:S03]  /*2f80*/  MOV R3, 0xffff ;  /* 0x0000ffff00037802 */ /* 0x000fc60000000f00 */
[----:B------:R-:W-:Y:S04]  /*2f90*/  DEPBAR.LE SB1, 0x36 ;  /* 0x00009d800000791a */ /* 0x000fe80000000000 */
[----:B------:R-:W1:Y:S02]  /*2fa0*/  UTCATOMSWS.FIND_AND_SET.ALIGN UP0, UR4, UR4 ;  /* 0x00000004000475e3 */ /* 0x000e640008000800 */
[----:B-1----:R-:W-:Y:S01]  /*2fb0*/  MOV R4, UR4 ;  /* 0x0000000400047c02 */ /* 0x002fe20008000f00 */
[----:B------:R-:W-:Y:S06]  /*2fc0*/  BRA.U UP0, `(.L_x_59) ;  /* 0x0000000100187547 */ /* 0x000fec000b800000 */
.L_x_60:
[----:B------:R-:W-:Y:S05]  /*2fd0*/  NANOSLEEP 0x64 ;  /* 0x000000640000795d */ /* 0x000fea0003800000 */
[----:B------:R-:W-:-:S05]  /*2fe0*/  UMOV UR4, 0x10 ;  /* 0x0000001000047882 */ /* 0x000fca0000000000 */
[----:B------:R-:W-:Y:S04]  /*2ff0*/  DEPBAR.LE SB1, 0x36 ;  /* 0x00009d800000791a */ /* 0x000fe80000000000 */
[----:B------:R-:W1:Y:S02]  /*3000*/  UTCATOMSWS.FIND_AND_SET.ALIGN UP0, UR4, UR4 ;  /* 0x00000004000475e3 */ /* 0x000e640008000800 */
[----:B-1----:R-:W-:Y:S01]  /*3010*/  MOV R4, UR4 ;  /* 0x0000000400047c02 */ /* 0x002fe20008000f00 */
[----:B------:R-:W-:Y:S05]  /*3020*/  BRA.U !UP0, `(.L_x_60) ;  /* 0xfffffffd08e87547 */ /* 0x000fea000b83ffff */
.L_x_59:
[-C--:B------:R-:W-:Y:S02]  /*3030*/  SHF.L.U32 R3, R3, R4.reuse, RZ ;  /* 0x0000000403037219 */ /* 0x080fe400000006ff */
[----:B------:R-:W-:Y:S01]  /*3040*/  SHF.L.U32 R0, R0, R4, RZ ;  /* 0x0000000400007219 */ /* 0x000fe200000006ff */
[----:B------:R-:W-:Y:S02]  /*3050*/  IMAD.SHL.U32 R4, R4, 0x20, RZ ;  /* 0x0000002004047824 */ /* 0x000fe400078e00ff */
[----:B------:R1:W-:Y:S04]  /*3060*/  ATOMS.OR RZ, [UR5+0x14], R3 ;  /* 0x00001403ffff798c */ /* 0x0003e8000b000005 */
[----:B------:R1:W-:Y:S04]  /*3070*/  ATOMS.OR RZ, [UR5+0x18], R0 ;  /* 0x00001800ffff798c */ /* 0x0003e8000b000005 */
[----:B------:R1:W-:Y:S01]  /*3080*/  STS [UR6+0x120], R4 ;  /* 0x00012004ff007988 */ /* 0x0003e20008000806 */
[----:B------:R-:W-:Y:S05]  /*3090*/  BRA `(.L_x_58) ;  /* 0x0000000000107947 */ /* 0x000fea0003800000 */
.L_x_57:
[----:B------:R-:W-:Y:S02]  /*30a0*/  MOV R0, 0xffffffff ;  /* 0xffffffff00007802 */ /* 0x000fe40000000f00 */
[----:B------:R-:W-:-:S03]  /*30b0*/  MOV R4, 0x30e0 ;  /* 0x000030e000047802 */ /* 0x000fc60000000f00 */
[----:B------:R1:W-:Y:S04]  /*30c0*/  STS [UR6+0x120], R0 ;  /* 0x00012000ff007988 */ /* 0x0003e80008000806 */
[----:B-1---5:R-:W-:Y:S05]  /*30d0*/  CALL.REL.NOINC `($__internal_1_$__cuda_sm10x_tcgen05_guardrail_trap_phase_invalid_during_alloc) ;  /* 0x0000003c00d47944 */ /* 0x022fea0003c00000 */
.L_x_58:
[----:B------:R-:W-:Y:S05]  /*30e0*/  WARPSYNC.ALL ;  /* 0x0000000000007948 */ /* 0x000fea0003800000 */
[----:B------:R-:W2:Y:S01]  /*30f0*/  S2UR UR4, SR_CgaCtaId ;  /* 0x00000000000479c3 */ /* 0x000ea20000008800 */
[----:B------:R-:W-:Y:S01]  /*3100*/  UMOV UR13, 0x400 ;  /* 0x00000400000d7882 */ /* 0x000fe20000000000 */
[----:B------:R-:W-:-:S06]  /*3110*/  NOP ;  /* 0x0000000000007918 */ /* 0x000fcc0000000000 */
[----:B------:R-:W-:Y:S06]  /*3120*/  BAR.ARV 0x6, 0xa0 ;  /* 0x0182800000007b1d */ /* 0x000fec0000002000 */
[----:B------:R-:W3:Y:S01]  /*3130*/  LDCU UR5, c[0x0][0x38c] ;  /* 0x00007180ff0577ac */ /* 0x000ee20008000800 */
[----:B------:R-:W-:Y:S01]  /*3140*/  LOP3.LUT R2, R2, 0xffff, RZ, 0xc0, !PT ;  /* 0x0000ffff02027812 */ /* 0x000fe200078ec0ff */
[----:B------:R-:W-:Y:S01]  /*3150*/  IMAD.MOV.U32 R11, RZ, RZ, 0x1 ;  /* 0x00000001ff0b7424 */ /* 0x000fe200078e00ff */
[----:B------:R-:W-:Y:S01]  /*3160*/  CS2R R8, SRZ ;  /* 0x0000000000087805 */ /* 0x000fe2000001ff00 */
[----:B------:R-:W4:Y:S01]  /*3170*/  LDCU UR8, c[0x0][0x38c] ;  /* 0x00007180ff0877ac */ /* 0x000f220008000800 */
[----:B------:R-:W-:Y:S01]  /*3180*/  R2UR UR15, R2 ;  /* 0x00000000020f72ca */ /* 0x000fe200000e0000 */
[----:B------:R-:W-:Y:S01]  /*3190*/  IMAD.MOV.U32 R10, RZ, RZ, RZ ;  /* 0x000000ffff0a7224 */ /* 0x000fe200078e00ff */
[----:B------:R-:W-:Y:S01]  /*31a0*/  UMOV UR18, URZ ;  /* 0x000000ff00127c82 */ /* 0x000fe20008000000 */
[----:B------:R-:W-:Y:S01]  /*31b0*/  UMOV UR10, URZ ;  /* 0x000000ff000a7c82 */ /* 0x000fe20008000000 */
[----:B--2---:R-:W-:Y:S01]  /*31c0*/  ULEA UR13, UR4, UR13, 0x18 ;  /* 0x0000000d040d7291 */ /* 0x004fe2000f8ec0ff */
[----:B------:R-:W-:Y:S01]  /*31d0*/  UMOV UR20, 0x0 ;  /* 0x0000000000147882 */ /* 0x000fe20000000000 */
[----:B------:R-:W-:-:S02]  /*31e0*/  UMOV UR21, 0x4100490 ;  /* 0x0410049000157882 */ /* 0x000fc40000000000 */
[----:B------:R-:W-:Y:S02]  /*31f0*/  UIADD3 UR6, UPT, UPT, UR13, 0x2400, URZ ;  /* 0x000024000d067890 */ /* 0x000fe4000fffe0ff */
[----:B------:R-:W-:Y:S02]  /*3200*/  UIADD3 UR7, UPT, UPT, UR13, 0x4c00, URZ ;  /* 0x00004c000d077890 */ /* 0x000fe4000fffe0ff */
[----:B---3--:R-:W-:Y:S01]  /*3210*/  UIADD3 UR5, UPT, UPT, UR5, 0x1f, URZ ;  /* 0x0000001f05057890 */ /* 0x008fe2000fffe0ff */
[----:B-1----:R-:W1:Y:S01]  /*3220*/  LDS R0, [UR13+0x120] ;  /* 0x0001200dff007984 */ /* 0x002e620008000800 */
[----:B------:R-:W-:Y:S02]  /*3230*/  USHF.R.U32.HI UR6, URZ, 0x4, UR6 ;  /* 0x00000004ff067899 */ /* 0x000fe40008011606 */
[----:B------:R-:W-:Y:S02]  /*3240*/  USHF.R.S32.HI UR4, URZ, 0x1f, UR5 ;  /* 0x0000001fff047899 */ /* 0x000fe40008011405 */
[----:B------:R-:W-:-:S02]  /*3250*/  ULOP3.LUT UR6, UR6, 0x3fff, URZ, 0xc0, !UPT ;  /* 0x00003fff06067892 */ /* 0x000fc4000f8ec0ff */
[----:B------:R-:W-:Y:S02]  /*3260*/  ULEA.HI UR4, UR4, UR5, URZ, 0x5 ;  /* 0x0000000504047291 */ /* 0x000fe4000f8f28ff */
[----:B------:R-:W-:Y:S02]  /*3270*/  USHF.R.U32.HI UR5, URZ, 0x4, UR7 ;  /* 0x00000004ff057899 */ /* 0x000fe40008011607 */
[----:B------:R-:W-:Y:S02]  /*3280*/  USHF.R.S32.HI UR22, URZ, 0x5, UR4 ;  /* 0x00000005ff167899 */ /* 0x000fe40008011404 */
[----:B------:R-:W-:Y:S02]  /*3290*/  ULOP3.LUT UR5, UR5, 0x3fff, URZ, 0xc0, !UPT ;  /* 0x00003fff05057892 */ /* 0x000fe4000f8ec0ff */
[----:B------:R-:W-:Y:S02]  /*32a0*/  UISETP.LT.AND UP0, UPT, UR22, 0x1, UPT ;  /* 0x000000011600788c */ /* 0x000fe4000bf01270 */
[----:B------:R-:W-:-:S02]  /*32b0*/  ULOP3.LUT UR16, UR6, 0x10000, URZ, 0xfc, !UPT ;  /* 0x0001000006107892 */ /* 0x000fc4000f8efcff */
[----:B------:R-:W-:Y:S02]  /*32c0*/  USEL UR23, UR22, 0x1, !UP0 ;  /* 0x0000000116177887 */ /* 0x000fe4000c000000 */
[----:B------:R-:W-:Y:S02]  /*32d0*/  ULOP3.LUT UR17, UR5, 0x10000, URZ, 0xfc, !UPT ;  /* 0x0001000005117892 */ /* 0x000fe4000f8efcff */
[----:B------:R-:W-:Y:S02]  /*32e0*/  UIADD3 UR23, UPT, UPT, -UR23, URZ, URZ ;  /* 0x000000ff17177290 */ /* 0x000fe4000fffe1ff */
[----:B----4-:R-:W-:Y:S01]  /*32f0*/  UISETP.GE.AND UP4, UPT, UR8, 0x1, UPT ;  /* 0x000000010800788c */ /* 0x010fe2000bf86270 */
[----:B-1----:R-:W-:-:S15]  /*3300*/  R2UR UR24, R0 ;  /* 0x00000000001872ca */ /* 0x002fde00000e0000 */
.L_x_67:
[----:B------:R-:W-:Y:S02]  /*3310*/  LEA R0, R10, UR13, 0x3 ;  /* 0x0000000d0a007c11 */ /* 0x000fe4000f8e18ff */
[----:B------:R-:W-:Y:S02]  /*3320*/  SHF.L.U32 R2, R9, 0x1f, RZ ;  /* 0x0000001f09027819 */ /* 0x000fe400000006ff */
[----:B------:R-:W-:Y:S01]  /*3330*/  PLOP3.LUT P0, PT, PT, PT, UP4, 0x80, 0x8 ;  /* 0x000000000008781c */ /* 0x000fe20003f0f048 */
[----:B------:R-:W-:Y:S01]  /*3340*/  VIADD R3, R0, 0x80 ;  /* 0x0000008000037836 */ /* 0x000fe20000000000 */
[----:B-1----:R-:W1:Y:S02]  /*3350*/  SYNCS.PHASECHK.TRANS64.TRYWAIT P1, [R0+URZ+0x70], R2 ;  /* 0x00007002000075a7 */ /* 0x002e6400080211ff */
[----:B-1-3--:R-:W-:Y:S09]  /*3360*/  @!P1 BRA `(.L_x_61) ;  /* 0x0000003400fc9947 */ /* 0x00aff20003800000 */
.L_x_120:
[----:B------:R-:W-:Y:S01]  /*3370*/  LEA R4, R10, UR13, 0x4 ;  /* 0x0000000d0a047c11 */ /* 0x000fe2000f8e20ff */
[----:B------:R-:W-:Y:S01]  /*3380*/  @UP4 ULEA UR4, UR10, UR13, 0x3 ;  /* 0x0000000d0a044291 */ /* 0x000fe2000f8e18ff */
[----:B------:R-:W-:Y:S01]  /*3390*/  PLOP3.LUT P2, PT, PT, PT, PT, 0x80, 0x8 ;  /* 0x000000000008781c */ /* 0x000fe20003f4f070 */
[----:B------:R-:W-:Y:S01]  /*33a0*/  ULEA UR19, UR18, UR13, 0x3 ;  /* 0x0000000d12137291 */ /* 0x000fe2000f8e18ff */
[----:B------:R-:W-:Y:S02]  /*33b0*/  PRMT R3, RZ, 0x654, R3 ;  /* 0x00000654ff037816 */ /* 0x000fe40000000003 */
[----:B------:R-:W2:Y:S01]  /*33c0*/  LDS.128 R4, [R4+0x100] ;  /* 0x0001000004047984 */ /* 0x000ea20000000c00 */
[----:B-1----:R-:W-:Y:S02]  /*33d0*/  @P0 SHF.L.U32 R2, R8, 0x1f, RZ ;  /* 0x0000001f08020819 */ /* 0x002fe400000006ff */
[----:B------:R-:W-:Y:S01]  /*33e0*/  SHF.L.U32 R0, R11, 0x1f, RZ ;  /* 0x0000001f0b007819 */ /* 0x000fe200000006ff */
[----:B------:R-:W-:Y:S01]  /*33f0*/  @!PT LDS RZ, [RZ] ;  /* 0x00000000fffff984 */ /* 0x000fe20000000800 */
[----:B------:R-:W-:Y:S01]  /*3400*/  @!PT LDS RZ, [RZ] ;  /* 0x00000000fffff984 */ /* 0x000fe20000000800 */
[----:B------:R-:W-:Y:S01]  /*3410*/  @!PT LDS RZ, [RZ] ;  /* 0x00000000fffff984 */ /* 0x000fe20000000800 */
[----:B------:R-:W-:Y:S01]  /*3420*/  @!PT LDS RZ, [RZ] ;  /* 0x00000000fffff984 */ /* 0x000fe20000000800 */
[----:B------:R1:W-:Y:S06]  /*3430*/  MEMBAR.ALL.CTA ;  /* 0x0000000000007992 */ /* 0x0003ec0000008000 */
[----:B-1----:R-:W1:Y:S02]  /*3440*/  FENCE.VIEW.ASYNC.S ;  /* 0x00000000000073c6 */ /* 0x002e640000000000 */
[----:B-1----:R1:W-:Y:S01]  /*3450*/  SYNCS.ARRIVE.TRANS64.RED.A1T0 RZ, [R3+URZ], RZ ;  /* 0x000000ff03ff79a7 */ /* 0x0023e200081004ff */
[----:B------:R1:W3:Y:S01]  /*3460*/  @P0 SYNCS.PHASECHK.TRANS64.TRYWAIT P2, [UR4], R2 ;  /* 0x00000002ff0005a7 */ /* 0x0002e20008041104 */
[----:B--2---:R-:W-:Y:S01]  /*3470*/  LOP3.LUT P1, RZ, R6, 0x1, RZ, 0xc0, !PT ;  /* 0x0000000106ff7812 */ /* 0x004fe2000782c0ff */
[----:B------:R-:W2:Y:S02]  /*3480*/  SYNCS.PHASECHK.TRANS64.TRYWAIT P0, [UR19+0xb0], R0 ;  /* 0x0000b000ff0075a7 */ /* 0x000ea40008001113 */
[----:B-123--:R-:W-:Y:S10]  /*3490*/  @!P0 BRA `(.L_x_62) ;  /* 0x0000003400c48947 */ /* 0x00eff40003800000 */
.L_x_122:
[----:B------:R-:W-:Y:S01]  /*34a0*/  IADD3 R10, PT, PT, R10, 0x1, RZ ;  /* 0x000000010a0a7810 */ /* 0x000fe20007ffe0ff */
[----:B------:R-:W-:Y:S06]  /*34b0*/  BRA.U !UP4, `(.L_x_63) ;  /* 0x000000010ca07547 */ /* 0x000fec000b800000 */
[----:B------:R-:W-:Y:S02]  /*34c0*/  ULEA.HI UR4, UR18, UR18, URZ, 0x1 ;  /* 0x0000001212047291 */ /* 0x000fe4000f8f08ff */
[----:B------:R-:W-:Y:S02]  /*34d0*/  UPLOP3.LUT UP2, UPT, UPT, UPT, UPT, 0x40, 0x4 ;  /* 0x000000000004789c */ /* 0x000fe40003f4e870 */
[----:B------:R-:W-:Y:S02]  /*34e0*/  USHF.L.U32 UR5, UR4, 0x5, URZ ;  /* 0x0000000504057899 */ /* 0x000fe400080006ff */
[----:B------:R-:W-:Y:S02]  /*34f0*/  ULOP3.LUT UR14, UR4, 0xffe, URZ, 0xc0, !UPT ;  /* 0x00000ffe040e7892 */ /* 0x000fe4000f8ec0ff */
[----:B------:R-:W-:Y:S02]  /*3500*/  ULOP3.LUT UR4, UR5, 0xffffffc0, URZ, 0xc0, !UPT ;  /* 0xffffffc005047892 */ /* 0x000fe4000f8ec0ff */
[----:B------:R-:W-:-:S02]  /*3510*/  UIADD3 UR14, UPT, UPT, -UR14, UR18, URZ ;  /* 0x000000120e0e7290 */ /* 0x000fc4000fffe1ff */
[----:B------:R-:W-:Y:S01]  /*3520*/  UIADD3 UR4, UPT, UPT, UR24, UR4, URZ ;  /* 0x0000000418047290 */ /* 0x000fe2000fffe0ff */
[----:B------:R-:W-:Y:S01]  /*3530*/  UMOV UR12, UR23 ;  /* 0x00000017000c7c82 */ /* 0x000fe20008000000 */
[----:B------:R-:W-:Y:S02]  /*3540*/  UMOV UR11, UR22 ;  /* 0x00000016000b7c82 */ /* 0x000fe40008000000 */
[----:B------:R-:W-:Y:S01]  /*3550*/  ULEA UR14, UR14, UR4, 0x14 ;  /* 0x000000040e0e7291 */ /* 0x000fe2000f8ea0ff */
[----:B------:R-:W-:-:S11]  /*3560*/  UMOV UR5, UR10 ;  /* 0x0000000a00057c82 */ /* 0x000fd60008000000 */
.L_x_66:
[----:B------:R-:W-:Y:S02]  /*3570*/  UIADD3 UR12, UPT, UPT, UR12, 0x1, URZ ;  /* 0x000000010c0c7890 */ /* 0x000fe4000fffe0ff */
[----:B--2---:R-:W-:Y:S02]  /*3580*/  ULEA UR6, UR5, UR13, 0x3 ;  /* 0x0000000d05067291 */ /* 0x004fe4000f8e18ff */
[----:B------:R-:W-:Y:S01]  /*3590*/  UISETP.NE.AND UP3, UPT, UR12, URZ, UPT ;  /* 0x000000ff0c00728c */ /* 0x000fe2000bf65270 */
[----:B---3--:R-:W-:Y:S10]  /*35a0*/  @P2 BRA `(.L_x_64) ;  /* 0x00000000000c2947 */ /* 0x008ff40003800000 */
[----:B-1----:R-:W-:Y:S04]  /*35b0*/  SHF.L.U32 R2, R8, 0x1f, RZ ;  /* 0x0000001f08027819 */ /* 0x002fe800000006ff */
[----:B------:R-:W1:Y:S02]  /*35c0*/  SYNCS.PHASECHK.TRANS64.TRYWAIT P0, [UR6], R2 ;  /* 0x00000002ff0075a7 */ /* 0x000e640008001106 */
[----:B-1----:R-:W-:Y:S05]  /*35d0*/  @!P0 BRA `(.L_x_65) ;  /* 0x00000034008c8947 */ /* 0x002fea0003800000 */
.L_x_64:
[----:B------:R-:W-:Y:S01]  /*35e0*/  UISETP.NE.AND UP0, UPT, UR11, 0x1, UPT ;  /* 0x000000010b00788c */ /* 0x000fe2000bf05270 */
[----:B------:R-:W-:Y:S01]  /*35f0*/  PLOP3.LUT P2, PT, PT, PT, PT, 0x80, 0x8 ;  /* 0x000000000008781c */ /* 0x000fe20003f4f070 */
[----:B------:R-:W-:Y:S02]  /*3600*/  UIADD3 UR4, UPT, UPT, UR5, 0x1, URZ ;  /* 0x0000000105047890 */ /* 0x000fe4000fffe0ff */
[----:B------:R-:W-:Y:S02]  /*3610*/  ULEA UR8, UR5, UR17, 0x7 ;  /* 0x0000001105087291 */ /* 0x000fe4000f8e38ff */
[----:B------:R-:W-:Y:S01]  /*3620*/  UISETP.NE.AND UP1, UPT, UR4, 0x5, UPT ;  /* 0x000000050400788c */ /* 0x000fe2000bf25270 */
[----:B------:R-:W-:Y:S01]  /*3630*/  PLOP3.LUT P0, PT, PT, PT, UP0, 0x80, 0x8 ;  /* 0x000000000008781c */ /* 0x000fe20003f0f008 */
[----:B------:R-:W-:Y:S02]  /*3640*/  UIADD3 UR11, UPT, UPT, UR11, -0x1, URZ ;  /* 0xffffffff0b0b7890 */ /* 0x000fe4000fffe0ff */
[----:B------:R-:W-:Y:S02]  /*3650*/  USEL UR7, URZ, 0x1, UP1 ;  /* 0x00000001ff077887 */ /* 0x000fe40008800000 */
[----:B------:R-:W-:Y:S01]  /*3660*/  USEL UR10, UR4, URZ, UP1 ;  /* 0x000000ff040a7287 */ /* 0x000fe20008800000 */
[----:B------:R-:W-:Y:S03]  /*3670*/  UMOV UR9, 0xc0004010 ;  /* 0xc000401000097882 */ /* 0x000fe60000000000 */
[----:B------:R-:W-:Y:S01]  /*3680*/  @UP0 ULEA UR4, UR10, UR13, 0x3 ;  /* 0x0000000d0a040291 */ /* 0x000fe2000f8e18ff */
[----:B------:R-:W-:Y:S01]  /*3690*/  LOP3.LUT R8, R8, UR7, RZ, 0x3c, !PT ;  /* 0x0000000708087c12 */ /* 0x000fe2000f8e3cff */
[----:B------:R-:W-:Y:S03]  /*36a0*/  UMOV UR7, 0xc0004010 ;  /* 0xc000401000077882 */ /* 0x000fe60000000000 */
[----:B-1----:R-:W-:Y:S04]  /*36b0*/  @P0 SHF.L.U32 R0, R8, 0x1f, RZ ;  /* 0x0000001f08000819 */ /* 0x002fe800000006ff */
[----:B------:R2:W3:Y:S01]  /*36c0*/  @P0 SYNCS.PHASECHK.TRANS64.TRYWAIT P2, [UR4], R0 ;  /* 0x00000000ff0005a7 */ /* 0x0004e20008041104 */
[----:B------:R-:W-:Y:S02]  /*36d0*/  UIADD3 UR4, UPT, UPT, UR6, 0x28, URZ ;  /* 0x0000002806047890 */ /* 0x000fe4000fffe0ff */
[----:B------:R-:W-:Y:S03]  /*36e0*/  ULEA UR6, UR5, UR16, 0x7 ;  /* 0x0000001005067291 */ /* 0x000fe6000f8e38ff */
[----:B------:R-:W-:Y:S06]  /*36f0*/  UMOV UR5, UR10 ;  /* 0x0000000a00057c82 */ /* 0x000fec0008000000 */
[----:B------:R2:W-:Y:S01]  /*3700*/  UTCQMMA gdesc[UR6], gdesc[UR8], tmem[UR14], tmem[UR20], idesc[UR21], UP2 ;  /* 0x00ff1408060075ea */ /* 0x0005e2000900030e */
[----:B------:R-:W-:Y:S01]  /*3710*/  UPLOP3.LUT UP2, UPT, UPT, UPT, UPT, 0x80, 0x8 ;  /* 0x000000000008789c */ /* 0x000fe20003f4f070 */
[----:B------:R2:W-:Y:S01]  /*3720*/  UTCBAR.MULTICAST [UR4], URZ, UR15 ;  /* 0x000000ff040073e9 */ /* 0x0005e2000800080f */
[----:B------:R-:W-:Y:S09]  /*3730*/  BRA.U UP3, `(.L_x_66) ;  /* 0xfffffffd038c7547 */ /* 0x000ff2000b83ffff */
.L_x_63:
[----:B--2---:R-:W-:Y:S01]  /*3740*/  UIADD3 UR4, UPT, UPT, UR18, 0x1, URZ ;  /* 0x0000000112047890 */ /* 0x004fe2000fffe0ff */
[C---:B------:R-:W-:Y:S01]  /*3750*/  ISETP.NE.AND P0, PT, R10.reuse, 0x2, PT ;  /* 0x000000020a00780c */ /* 0x040fe20003f05270 */
[----:B------:R-:W-:Y:S02]  /*3760*/  UIADD3 UR5, UPT, UPT, UR19, 0x90, URZ ;  /* 0x0000009013057890 */ /* 0x000fe4000fffe0ff */
[----:B------:R-:W-:Y:S01]  /*3770*/  UISETP.NE.AND UP0, UPT, UR4, 0x4, UPT ;  /* 0x000000040400788c */ /* 0x000fe2000bf05270 */
[----:B-1----:R-:W-:Y:S02]  /*3780*/  SEL R0, RZ, 0x1, P0 ;  /* 0x00000001ff007807 */ /* 0x002fe40000000000 */
[----:B------:R-:W-:Y:S01]  /*3790*/  SEL R10, R10, RZ, P0 ;  /* 0x000000ff0a0a7207 */ /* 0x000fe20000000000 */
[----:B------:R-:W-:Y:S01]  /*37a0*/  USEL UR6, URZ, 0x1, UP0 ;  /* 0x00000001ff067887 */ /* 0x000fe20008000000 */
[----:B------:R-:W-:Y:S01]  /*37b0*/  LOP3.LUT R9, R9, R0, RZ, 0x3c, !PT ;  /* 0x0000000009097212 */ /* 0x000fe200078e3cff */
[----:B------:R-:W-:Y:S01]  /*37c0*/  USEL UR18, UR4, URZ, UP0 ;  /* 0x000000ff04127287 */ /* 0x000fe20008000000 */
[----:B------:R1:W-:Y:S03]  /*37d0*/  UTCBAR [UR5], URZ ;  /* 0x000000ff050073e9 */ /* 0x0003e600080000ff */
[----:B------:R-:W-:Y:S01]  /*37e0*/  LOP3.LUT R11, R11, UR6, RZ, 0x3c, !PT ;  /* 0x000000060b0b7c12 */ /* 0x000fe2000f8e3cff */
[----:B------:R-:W-:Y:S07]  /*37f0*/  @P1 BRA `(.L_x_67) ;  /* 0xfffffff800c41947 */ /* 0x000fee000383ffff */
[----:B------:R-:W2:Y:S01]  /*3800*/  S2UR UR8, SR_CgaCtaId ;  /* 0x00000000000879c3 */ /* 0x000ea20000008800 */
[----:B------:R-:W-:Y:S01]  /*3810*/  ELECT P0, URZ, PT ;  /* 0x0000000000ff782f */ /* 0x000fe20003800000 */
[----:B------:R-:W-:Y:S01]  /*3820*/  IMAD.MOV.U32 R0, RZ, RZ, 0x1 ;  /* 0x00000001ff007424 */ /* 0x000fe200078e00ff */
[----:B------:R-:W-:Y:S01]  /*3830*/  UIADD3 UR13, UPT, UPT, UR13, 0xb0, URZ ;  /* 0x000000b00d0d7890 */ /* 0x000fe2000fffe0ff */
[----:B------:R-:W-:Y:S01]  /*3840*/  SHF.L.U32 R2, R11, 0x1f, RZ ;  /* 0x0000001f0b027819 */ /* 0x000fe200000006ff */
[----:B------:R-:W-:-:S03]  /*3850*/  UMOV UR4, 0x40 ;  /* 0x0000004000047882 */ /* 0x000fc60000000000 */
[----:B------:R-:W-:Y:S01]  /*3860*/  UVIRTCOUNT.DEALLOC.SMPOOL 0x80 ;  /* 0x000000800000784c */ /* 0x000fe20000000000 */
[----:B--2---:R-:W-:Y:S02]  /*3870*/  ULEA UR8, UR8, UR4, 0x18 ;  /* 0x0000000408087291 */ /* 0x004fe4000f8ec0ff */
[----:B------:R-:W-:-:S07]  /*3880*/  ULEA UR4, UR18, UR13, 0x3 ;  /* 0x0000000d12047291 */ /* 0x000fce000f8e18ff */
[----:B------:R2:W-:Y:S02]  /*3890*/  @P0 STS.U8 [UR8+0x1c], R0 ;  /* 0x00001c00ff000988 */ /* 0x0005e40008000008 */
[----:B------:R-:W4:Y:S02]  /*38a0*/  SYNCS.PHASECHK.TRANS64.TRYWAIT P0, [UR4], R2 ;  /* 0x00000002ff0075a7 */ /* 0x000f240008001104 */
[----:B--2-4-:R-:W-:Y:S05]  /*38b0*/  @!P0 BRA `(.L_x_68) ;  /* 0x0000003000ec8947 */ /* 0x014fea0003800000 */
.L_x_125:
[----:B------:R-:W-:-:S04]  /*38c0*/  UIADD3 UR4, UPT, UPT, UR18, 0x1, URZ ;  /* 0x0000000112047890 */ /* 0x000fc8000fffe0ff */
[----:B------:R-:W-:-:S04]  /*38d0*/  UISETP.NE.AND UP0, UPT, UR4, 0x4, UPT ;  /* 0x000000040400788c */ /* 0x000fc8000bf05270 */
[----:B------:R-:W-:Y:S02]  /*38e0*/  USEL UR6, URZ, 0x1, UP0 ;  /* 0x00000001ff067887 */ /* 0x000fe40008000000 */
[----:B------:R-:W-:-:S04]  /*38f0*/  USEL UR4, UR4, URZ, UP0 ;  /* 0x000000ff04047287 */ /* 0x000fc80008000000 */
[----:B-1----:R-:W-:Y:S01]  /*3900*/  ULEA UR5, UR4, UR13, 0x3 ;  /* 0x0000000d04057291 */ /* 0x002fe2000f8e18ff */
[----:B--2---:R-:W-:-:S04]  /*3910*/  LOP3.LUT R2, R11, UR6, RZ, 0x3c, !PT ;  /* 0x000000060b027c12 */ /* 0x004fc8000f8e3cff */
[----:B------:R-:W-:-:S04]  /*3920*/  SHF.L.U32 R3, R2, 0x1f, RZ ;  /* 0x0000001f02037819 */ /* 0x000fc800000006ff */
[----:B------:R-:W1:Y:S02]  /*3930*/  SYNCS.PHASECHK.TRANS64.TRYWAIT P0, [UR5], R3 ;  /* 0x00000003ff0075a7 */ /* 0x000e640008001105 */
[----:B-1----:R-:W-:Y:S05]  /*3940*/  @!P0 BRA `(.L_x_69) ;  /* 0x0000003000e08947 */ /* 0x002fea0003800000 */
.L_x_127:
        /* <DEDUP_REMOVED lines=9> */
.L_x_129:
[----:B------:R-:W-:-:S04]  /*39e0*/  UIADD3 UR4, UPT, UPT, UR4, 0x1, URZ ;  /* 0x0000000104047890 */ /* 0x000fc8000fffe0ff */
[----:B------:R-:W-:-:S04]  /*39f0*/  UISETP.NE.AND UP0, UPT, UR4, 0x4, UPT ;  /* 0x000000040400788c */ /* 0x000fc8000bf05270 */
[----:B------:R-:W-:Y:S02]  /*3a00*/  USEL UR5, URZ, 0x1, UP0 ;  /* 0x00000001ff057887 */ /* 0x000fe40008000000 */
[----:B------:R-:W-:-:S04]  /*3a10*/  USEL UR4, UR4, URZ, UP0 ;  /* 0x000000ff04047287 */ /* 0x000fc80008000000 */
[----:B------:R-:W-:Y:S01]  /*3a20*/  ULEA UR4, UR4, UR13, 0x3 ;  /* 0x0000000d04047291 */ /* 0x000fe2000f8e18ff */
[----:B------:R-:W-:-:S04]  /*3a30*/  LOP3.LUT R2, R2, UR5, RZ, 0x3c, !PT ;  /* 0x0000000502027c12 */ /* 0x000fc8000f8e3cff */
[----:B------:R-:W-:-:S04]  /*3a40*/  SHF.L.U32 R2, R2, 0x1f, RZ ;  /* 0x0000001f02027819 */ /* 0x000fc800000006ff */
[----:B------:R-:W2:Y:S02]  /*3a50*/  SYNCS.PHASECHK.TRANS64.TRYWAIT P0, [UR4], R2 ;  /* 0x00000002ff0075a7 */ /* 0x000ea40008001104 */
[----:B--2---:R-:W-:Y:S05]  /*3a60*/  @!P0 BRA `(.L_x_71) ;  /* 0x0000003000c88947 */ /* 0x004fea0003800000 */
.L_x_131:
[----:B------:R-:W-:Y:S01]  /*3a70*/  NOP ;  /* 0x0000000000007918 */ /* 0x000fe20000000000 */
[----:B-1----:R-:W1:Y:S01]  /*3a80*/  LDS R0, [UR8+0x14] ;  /* 0x00001408ff007984 */ /* 0x002e620008000800 */
[----:B------:R-:W-:Y:S01]  /*3a90*/  ULOP3.LUT UR4, UR24, 0xffff, URZ, 0xc0, !UPT ;  /* 0x0000ffff18047892 */ /* 0x000fe2000f8ec0ff */
[----:B------:R-:W-:Y:S01]  /*3aa0*/  UMOV UR5, 0xffff ;  /* 0x0000ffff00057882 */ /* 0x000fe20000000000 */
[----:B------:R-:W-:Y:S02]  /*3ab0*/  UMOV UR6, 0x1 ;  /* 0x0000000100067882 */ /* 0x000fe40000000000 */
[----:B------:R-:W-:-:S04]  /*3ac0*/  USHF.R.U32.HI UR4, URZ, 0x5, UR4 ;  /* 0x00000005ff047899 */ /* 0x000fc80008011604 */
[----:B------:R-:W-:Y:S02]  /*3ad0*/  USHF.L.U32 UR5, UR5, UR4, URZ ;  /* 0x0000000405057299 */ /* 0x000fe400080006ff */
[----:B------:R-:W-:-:S04]  /*3ae0*/  USHF.L.U32 UR4, UR6, UR4, URZ ;  /* 0x0000000406047299 */ /* 0x000fc800080006ff */
[----:B-1----:R-:W-:-:S04]  /*3af0*/  LOP3.LUT R0, R0, UR5, RZ, 0xc0, !PT ;  /* 0x0000000500007c12 */ /* 0x002fc8000f8ec0ff */
[----:B------:R-:W-:-:S13]  /*3b00*/  ISETP.NE.AND P0, PT, R0, UR5, PT ;  /* 0x0000000500007c0c */ /* 0x000fda000bf05270 */
[----:B------:R-:W-:Y:S05]  /*3b10*/  @P0 BRA `(.L_x_72) ;  /* 0x0000000000580947 */ /* 0x000fea0003800000 */
[----:B------:R-:W1:Y:S02]  /*3b20*/  LDS R0, [UR8+0x18] ;  /* 0x00001808ff007984 */ /* 0x000e640008000800 */
[----:B-1----:R-:W-:-:S04]  /*3b30*/  LOP3.LUT R0, R0, UR4, RZ, 0xc0, !PT ;  /* 0x0000000400007c12 */ /* 0x002fc8000f8ec0ff */
[----:B------:R-:W-:-:S13]  /*3b40*/  ISETP.NE.AND P0, PT, R0, UR4, PT ;  /* 0x0000000400007c0c */ /* 0x000fda000bf05270 */
[----:B------:R-:W-:Y:S05]  /*3b50*/  @P0 BRA `(.L_x_73) ;  /* 0x00000000003c0947 */ /* 0x000fea0003800000 */
[----:B------:R-:W1:Y:S01]  /*3b60*/  S2R R2, SR_LANEID ;  /* 0x0000000000027919 */ /* 0x000e620000000000 */
[----:B------:R-:W-:-:S06]  /*3b70*/  ULOP3.LUT UR5, URZ, UR5, URZ, 0x33, !UPT ;  /* 0x00000005ff057292 */ /* 0x000fcc000f8e33ff */
[----:B------:R-:W-:-:S04]  /*3b80*/  IMAD.U32 R0, RZ, RZ, UR5 ;  /* 0x00000005ff007e24 */ /* 0x000fc8000f8e00ff */
[----:B------:R2:W4:Y:S02]  /*3b90*/  REDUX UR7, R0 ;  /* 0x00000000000773c4 */ /* 0x0005240000000000 */
[----:B------:R1:W-:Y:S01]  /*3ba0*/  UTCATOMSWS.AND URZ, UR5 ;  /* 0x0000000500ff79e3 */ /* 0x0003e20008000000 */
[----:B--2---:R-:W-:Y:S01]  /*3bb0*/  LOP3.LUT R0, RZ, UR4, RZ, 0x33, !PT ;  /* 0x00000004ff007c12 */ /* 0x004fe2000f8e33ff */
[----:B------:R-:W-:Y:S02]  /*3bc0*/  VOTEU.ANY UR4, UPT, PT ;  /* 0x0000000000047886 */ /* 0x000fe400038e0100 */
[----:B------:R-:W-:Y:S02]  /*3bd0*/  UFLO.U32 UR4, UR4 ;  /* 0x00000004000472bd */ /* 0x000fe400080e0000 */
[----:B------:R-:W2:Y:S04]  /*3be0*/  REDUX UR6, R0 ;  /* 0x00000000000673c4 */ /* 0x000ea80000000000 */
[----:B-1----:R-:W-:-:S02]  /*3bf0*/  ISETP.EQ.U32.AND P0, PT, R2, UR4, PT ;  /* 0x0000000402007c0c */ /* 0x002fc4000bf02070 */
[----:B----4-:R-:W-:-:S11]  /*3c00*/  MOV R2, UR7 ;  /* 0x0000000700027c02 */ /* 0x010fd60008000f00 */
[----:B------:R1:W-:Y:S01]  /*3c10*/  @P0 ATOMS.AND RZ, [UR8+0x14], R2 ;  /* 0x00001402ffff098c */ /* 0x0003e2000a800008 */
[----:B--2---:R-:W-:-:S05]  /*3c20*/  IMAD.U32 R0, RZ, RZ, UR6 ;  /* 0x00000006ff007e24 */ /* 0x004fca000f8e00ff */
[----:B------:R1:W-:Y:S01]  /*3c30*/  @P0 ATOMS.AND RZ, [UR8+0x18], R0 ;  /* 0x00001800ffff098c */ /* 0x0003e2000a800008 */
[----:B------:R-:W-:Y:S05]  /*3c40*/  BRA `(.L_x_74) ;  /* 0x0000000000147947 */ /* 0x000fea0003800000 */
.L_x_73:
[----:B------:R-:W-:Y:S02]  /*3c50*/  MOV R2, 0x3c70 ;  /* 0x00003c7000027802 */ /* 0x000fe40000000f00 */
[----:B---3-5:R-:W-:Y:S05]  /*3c60*/  CALL.REL.NOINC `($__internal_0_$__cuda_sm10x_tcgen05_guardrail_trap_col_being_dealloced_not_returned_by_alloc) ;  /* 0x0000003000e47944 */ /* 0x028fea0003c00000 */
[----:B------:R-:W-:Y:S05]  /*3c70*/  BRA `(.L_x_74) ;  /* 0x0000000000087947 */ /* 0x000fea0003800000 */
.L_x_72:
[----:B------:R-:W-:Y:S02]  /*3c80*/  MOV R2, 0x3ca0 ;  /* 0x00003ca000027802 */ /* 0x000fe40000000f00 */
[----:B---3-5:R-:W-:Y:S05]  /*3c90*/  CALL.REL.NOINC `($__internal_2_$__cuda_sm10x_tcgen05_guardrail_trap_unallocated_columns_being_dealloced) ;  /* 0x0000003000f07944 */ /* 0x028fea0003c00000 */
.L_x_74:
[----:B------:R-:W-:Y:S01]  /*3ca0*/  NOP ;  /* 0x0000000000007918 */ /* 0x000fe20000000000 */
[----:B------:R-:W-:Y:S05]  /*3cb0*/  EXIT ;  /* 0x000000000000794d */ /* 0x000fea0003800000 */
.L_x_56:
[----:B------:R-:W-:-:S09]  /*3cc0*/  UISETP.NE.OR UP0, UPT, UR22, 0x3, !UP3 ;  /* 0x000000031600788c */ /* 0x000fd2000df05670 */
[----:B------:R-:W-:Y:S05]  /*3cd0*/  BRA.U UP0, `(.L_x_75) ;  /* 0x0000000d00087547 */ /* 0x000fea000b800000 */
[----:B------:R-:W1:Y:S01]  /*3ce0*/  LDCU UR26, c[0x0][0x370] ;  /* 0x00006e00ff1a77ac */ /* 0x000e620008000800 */
[----:B------:R-:W2:Y:S01]  /*3cf0*/  LDC.64 R16, c[0x0][0x348] ;  /* 0x0000d200ff107b82 */ /* 0x000ea20000000a00 */
[----:B------:R-:W-:Y:S02]  /*3d00*/  HFMA2 R13, -RZ, RZ, 0, 0 ;  /* 0x00000000ff0d7431 */ /* 0x000fe400000001ff */
[----:B------:R-:W-:Y:S01]  /*3d10*/  IMAD.MOV.U32 R15, RZ, RZ, 0x1 ;  /* 0x00000001ff0f7424 */ /* 0x000fe200078e00ff */
[----:B------:R-:W1:Y:S01]  /*3d20*/  LDCU.128 UR28, c[0x0][0xb10] ;  /* 0x00016200ff1c77ac */ /* 0x000e620008000c00 */
[----:B------:R-:W-:Y:S01]  /*3d30*/  IMAD.MOV.U32 R14, RZ, RZ, RZ ;  /* 0x000000ffff0e7224 */ /* 0x000fe200078e00ff */
[----:B------:R-:W-:Y:S01]  /*3d40*/  MOV R7, 0x1000 ;  /* 0x0000100000077802 */ /* 0x000fe20000000f00 */
[----:B------:R-:W3:Y:S01]  /*3d50*/  LDCU UR25, c[0x0][0x374] ;  /* 0x00006e80ff1977ac */ /* 0x000ee20008000800 */
[----:B------:R-:W4:Y:S01]  /*3d60*/  LDC.64 R2, c[0x0][0x888] ;  /* 0x00022200ff027b82 */ /* 0x000f220000000a00 */
[----:B------:R-:W3:Y:S01]  /*3d70*/  LDCU UR16, c[0x0][0xb0c] ;  /* 0x00016180ff1077ac */ /* 0x000ee20008000800 */
[----:B------:R-:W2:Y:S06]  /*3d80*/  LDCU UR35, c[0x0][0xb20] ;  /* 0x00016400ff2377ac */ /* 0x000eac0008000800 */
[----:B------:R-:W4:Y:S01]  /*3d90*/  LDC.64 R4, c[0x0][0x890] ;  /* 0x00022400ff047b82 */ /* 0x000f220000000a00 */
[----:B------:R-:W2:Y:S01]  /*3da0*/  LDCU UR4, c[0x0][0xb30] ;  /* 0x00016600ff0477ac */ /* 0x000ea20008000800 */
[----:B------:R-:W-:Y:S01]  /*3db0*/  UMOV UR17, 0x400 ;  /* 0x0000040000117882 */ /* 0x000fe20000000000 */
[----:B-1----:R-:W-:-:S02]  /*3dc0*/  UIMAD.WIDE.U32 UR32, UR26, UR28, URZ ;  /* 0x0000001c1a2072a5 */ /* 0x002fc4000f8e00ff */
[----:B---3--:R-:W-:Y:S02]  /*3dd0*/  UIMAD.WIDE.U32 UR6, UR25, UR31, URZ ;  /* 0x0000001f190672a5 */ /* 0x008fe4000f8e00ff */
[----:B------:R-:W-:Y:S02]  /*3de0*/  ULEA UR17, UR48, UR17, 0x18 ;  /* 0x0000001130117291 */ /* 0x000fe4000f8ec0ff */
[----:B------:R-:W-:Y:S02]  /*3df0*/  UPLOP3.LUT UP3, UPT, UPT, UPT, UPT, 0x40, 0x4 ;  /* 0x000000000004789c */ /* 0x000fe40003f6e870 */
[----:B------:R-:W-:Y:S01]  /*3e00*/  UIADD3 UR5, UPT, UPT, UR17, 0x50, URZ ;  /* 0x0000005011057890 */ /* 0x000fe2000fffe0ff */
[----:B------:R-:W-:Y:S01]  /*3e10*/  UMOV UR32, UR33 ;  /* 0x0000002100207c82 */ /* 0x000fe20008000000 */
[----:B------:R-:W-:Y:S01]  /*3e20*/  UMOV UR27, UR7 ;  /* 0x00000007001b7c82 */ /* 0x000fe20008000000 */
[----:B------:R-:W-:Y:S02]  /*3e30*/  UISETP.GE.AND UP0, UPT, UR40, 0x1, UPT ;  /* 0x000000012800788c */ /* 0x000fe4000bf06270 */
[----:B------:R-:W-:Y:S01]  /*3e40*/  UISETP.NE.AND UP4, UPT, UR40, 0x1, UPT ;  /* 0x000000012800788c */ /* 0x000fe2000bf85270 */
[----:B------:R-:W1:Y:S01]  /*3e50*/  LDCU.64 UR14, c[0x0][0xb28] ;  /* 0x00016500ff0e77ac */ /* 0x000e620008000a00 */
[----:B------:R-:W-:-:S02]  /*3e60*/  UISETP.NE.AND UP6, UPT, UR16, 0x1, UPT ;  /* 0x000000011000788c */ /* 0x000fc4000bfc5270 */
[----:B------:R-:W-:Y:S02]  /*3e70*/  UISETP.NE.AND UP5, UPT, UR30, 0x1, UPT ;  /* 0x000000011e00788c */ /* 0x000fe4000bfa5270 */
[----:B------:R-:W-:Y:S02]  /*3e80*/  UPRMT UR48, UR48, 0x654, UR5 ;  /* 0x0000065430307896 */ /* 0x000fe40008000005 */
[----:B------:R-:W-:Y:S02]  /*3e90*/  USHF.R.U32.HI UR32, URZ, UR29, UR32 ;  /* 0x0000001dff207299 */ /* 0x000fe40008011620 */
[----:B--2---:R-:W-:Y:S02]  /*3ea0*/  USHF.R.U32.HI UR27, URZ, UR35, UR27 ;  /* 0x00000023ff1b7299 */ /* 0x004fe4000801161b */
[----:B------:R-:W-:-:S11]  /*3eb0*/  UISETP.NE.AND UP2, UPT, UR4, 0x1, UPT ;  /* 0x000000010400788c */ /* 0x000fd6000bf45270 */
.L_x_83:
[C---:B------:R-:W-:Y:S02]  /*3ec0*/  LEA R12, R14.reuse, UR17, 0x3 ;  /* 0x000000110e0c7c11 */ /* 0x040fe4000f8e18ff */
[----:B------:R-:W-:Y:S02]  /*3ed0*/  SHF.L.U32 R0, R13, 0x1f, RZ ;  /* 0x0000001f0d007819 */ /* 0x000fe400000006ff */
[----:B------:R-:W-:Y:S02]  /*3ee0*/  LEA R8, R14, UR17, 0x4 ;  /* 0x000000110e087c11 */ /* 0x000fe4000f8e20ff */
[----:B--2---:R-:W2:Y:S02]  /*3ef0*/  SYNCS.PHASECHK.TRANS64.TRYWAIT P0, [R12+URZ+0x70], R0 ;  /* 0x000070000c0075a7 */ /* 0x004ea400080011ff */
[----:B--2---:R-:W-:Y:S05]  /*3f00*/  @!P0 BRA `(.L_x_76) ;  /* 0x0000002c00b88947 */ /* 0x004fea0003800000 */
.L_x_132:
[----:B------:R-:W3:Y:S01]  /*3f10*/  LDS.128 R8, [R8+0x100] ;  /* 0x0001000008087984 */ /* 0x000ee20000000c00 */
[----:B------:R-:W-:Y:S01]  /*3f20*/  UISETP.GE.AND UP0, UPT, UR40, 0x1, UPT ;  /* 0x000000012800788c */ /* 0x000fe2000bf06270 */
[----:B------:R-:W-:Y:S01]  /*3f30*/  @!PT LDS RZ, [RZ] ;  /* 0x00000000fffff984 */ /* 0x000fe20000000800 */
[----:B------:R-:W-:Y:S01]  /*3f40*/  @!PT LDS RZ, [RZ] ;  /* 0x00000000fffff984 */ /* 0x000fe20000000800 */
[----:B------:R-:W-:Y:S01]  /*3f50*/  @!PT LDS RZ, [RZ] ;  /* 0x00000000fffff984 */ /* 0x000fe20000000800 */
[----:B------:R-:W-:Y:S01]  /*3f60*/  @!PT LDS RZ, [RZ] ;  /* 0x00000000fffff984 */ /* 0x000fe20000000800 */
[----:B------:R1:W-:Y:S06]  /*3f70*/  MEMBAR.ALL.CTA ;  /* 0x0000000000007992 */ /* 0x0003ec0000008000 */
[----:B-1----:R-:W1:Y:S01]  /*3f80*/  FENCE.VIEW.ASYNC.S ;  /* 0x00000000000073c6 */ /* 0x002e620000000000 */
[----:B---3--:R-:W-:Y:S11]  /*3f90*/  LOP3.LUT P0, RZ, R10, 0x1, RZ, 0xc0, !PT ;  /* 0x000000010aff7812 */ /* 0x008ff6000780c0ff */
[----:B------:R-:W-:Y:S02]  /*3fa0*/  @!UPT UIADD3 URZ, UPT, UPT, URZ, URZ, URZ ;  /* 0x000000fffffff290 */ /* 0x000fe4000fffe0ff */
[----:B-1----:R-:W-:Y:S01]  /*3fb0*/  VOTEU.ANY UP1, P0 ;  /* 0x0000000000ff7886 */ /* 0x002fe20000020100 */
[----:B------:R-:W-:Y:S11]  /*3fc0*/  PLOP3.LUT P0, PT, PT, PT, UP1, 0x80, 0x8 ;  /* 0x000000000008781c */ /* 0x000ff60003f0f018 */
[----:B------:R-:W-:Y:S02]  /*3fd0*/  @!UPT UIADD3 URZ, UPT, UPT, URZ, URZ, URZ ;  /* 0x000000fffffff290 */ /* 0x000fe4000fffe0ff */
[----:B--2---:R-:W-:Y:S02]  /*3fe0*/  @P0 SHF.R.U32.HI R0, RZ, 0x10, R9 ;  /* 0x00000010ff000819 */ /* 0x004fe40000011609 */
[----:B------:R-:W-:Y:S02]  /*3ff0*/  @P0 MOV R6, R8 ;  /* 0x0000000800060202 */ /* 0x000fe40000000f00 */
[----:B------:R-:W-:Y:S01]  /*4000*/  @P0 R2UR UR4, R0 ;  /* 0x00000000000402ca */ /* 0x000fe200000e0000 */
[----:B------:R-:W-:Y:S01]  /*4010*/  VIADD R0, R12, 0x80 ;  /* 0x000000800c007836 */ /* 0x000fe20000000000 */
[----:B------:R-:W-:Y:S02]  /*4020*/  @P0 LOP3.LUT R8, R9, 0xffff, RZ, 0xc0, !PT ;  /* 0x0000ffff09080812 */ /* 0x000fe400078ec0ff */
[----:B------:R-:W-:Y:S02]  /*4030*/  @P0 R2UR UR6, R6 ;  /* 0x00000000060602ca */ /* 0x000fe400000e0000 */
[----:B------:R-:W-:Y:S02]  /*4040*/  PRMT R0, RZ, 0x654, R0 ;  /* 0x00000654ff007816 */ /* 0x000fe40000000000 */
[----:B------:R-:W-:Y:S02]  /*4050*/  @P0 R2UR UR5, R8 ;  /* 0x00000000080502ca */ /* 0x000fe400000e0000 */
[----:B------:R1:W-:Y:S03]  /*4060*/  SYNCS.ARRIVE.TRANS64.RED.A1T0 RZ, [R0+URZ], RZ ;  /* 0x000000ff00ff79a7 */ /* 0x0003e600081004ff */
[----:B------:R-:W-:Y:S04]  /*4070*/  @UP1 UMOV UR24, UR4 ;  /* 0x0000000400181c82 */ /* 0x000fe80008000000 */
[----:B------:R-:W-:Y:S04]  /*4080*/  @UP1 UMOV UR13, UR6 ;  /* 0x00000006000d1c82 */ /* 0x000fe80008000000 */
[----:B------:R-:W-:Y:S01]  /*4090*/  @UP1 UMOV UR7, UR5 ;  /* 0x0000000500071c82 */ /* 0x000fe20008000000 */
[----:B------:R-:W-:Y:S05]  /*40a0*/  BRA.U !UP0, `(.L_x_77) ;  /* 0x0000000108a47547 */ /* 0x000fea000b800000 */
[----:B------:R-:W-:Y:S02]  /*40b0*/  UIMAD.WIDE.U32 UR10, UR7, UR31, URZ ;  /* 0x0000001f070a72a5 */ /* 0x000fe4000f8e00ff */
[----:B------:R-:W-:Y:S02]  /*40c0*/  UIMAD.WIDE.U32 UR18, UR13, UR28, URZ ;  /* 0x0000001c0d1272a5 */ /* 0x000fe4000f8e00ff */
[----:B------:R-:W-:Y:S02]  /*40d0*/  USEL UR4, UR25, UR27, !UP5 ;  /* 0x0000001b19047287 */ /* 0x000fe4000e800000 */
[----:B------:R-:W-:Y:S02]  /*40e0*/  USEL UR8, UR26, UR32, !UP6 ;  /* 0x000000201a087287 */ /* 0x000fe4000f000000 */
[----:B------:R-:W-:Y:S02]  /*40f0*/  UIMAD.WIDE.U32 UR20, UR4, UR14, URZ ;  /* 0x0000000e041472a5 */ /* 0x000fe4000f8e00ff */
[----:B------:R-:W-:Y:S01]  /*4100*/  UIMAD.WIDE.U32 UR22, UR8, UR14, URZ ;  /* 0x0000000e081672a5 */ /* 0x000fe2000f8e00ff */
[----:B------:R-:W-:Y:S02]  /*4110*/  UMOV UR5, UR11 ;  /* 0x0000000b00057c82 */ /* 0x000fe40008000000 */
[----:B------:R-:W-:Y:S03]  /*4120*/  USHF.R.U32.HI UR6, URZ, UR35, UR5 ;  /* 0x00000023ff067299 */ /* 0x000fe60008011605 */
[----:B------:R-:W-:Y:S01]  /*4130*/  UMOV UR5, UR19 ;  /* 0x0000001300057c82 */ /* 0x000fe20008000000 */
[----:B------:R-:W-:Y:S02]  /*4140*/  USEL UR6, UR7, UR6, !UP5 ;  /* 0x0000000607067287 */ /* 0x000fe4000e800000 */
[----:B------:R-:W-:Y:S02]  /*4150*/  USHF.R.U32.HI UR9, URZ, UR29, UR5 ;  /* 0x0000001dff097299 */ /* 0x000fe40008011605 */
[----:B------:R-:W-:Y:S01]  /*4160*/  UIMAD.WIDE.U32 UR10, UR6, UR14, URZ ;  /* 0x0000000e060a72a5 */ /* 0x000fe2000f8e00ff */
[----:B------:R-:W-:Y:S02]  /*4170*/  UMOV UR5, UR21 ;  /* 0x0000001500057c82 */ /* 0x000fe40008000000 */
[----:B------:R-:W-:Y:S03]  /*4180*/  @UP4 USHF.R.U32.HI UR4, URZ, UR15, UR5 ;  /* 0x0000000fff044299 */ /* 0x000fe60008011605 */
[----:B------:R-:W-:Y:S01]  /*4190*/  UMOV UR5, UR23 ;  /* 0x0000001700057c82 */ /* 0x000fe20008000000 */
[----:B------:R-:W-:Y:S02]  /*41a0*/  UIMAD UR4, UR40, UR4, URZ ;  /* 0x00000004280472a4 */ /* 0x000fe4000f8e02ff */
[----:B------:R-:W-:Y:S02]  /*41b0*/  @UP4 USHF.R.U32.HI UR8, URZ, UR15, UR5 ;  /* 0x0000000fff084299 */ /* 0x000fe40008011605 */
[----:B------:R-:W-:Y:S02]  /*41c0*/  USEL UR5, UR13, UR9, !UP6 ;  /* 0x000000090d057287 */ /* 0x000fe4000f000000 */
[----:B------:R-:W-:Y:S02]  /*41d0*/  UIMAD UR9, UR40, UR8, URZ ;  /* 0x00000008280972a4 */ /* 0x000fe4000f8e02ff */
[----:B------:R-:W-:Y:S03]  /*41e0*/  UISETP.GE.AND UP0, UPT, UR6, UR4, UPT ;  /* 0x000000040600728c */ /* 0x000fe6000bf06270 */
[----:B------:R-:W-:Y:S01]  /*41f0*/  UMOV UR4, UR11 ;  /* 0x0000000b00047c82 */ /* 0x000fe20008000000 */
[----:B------:R-:W-:Y:S02]  /*4200*/  UISETP.GE.OR UP0, UPT, UR5, UR9, UP0 ;  /* 0x000000090500728c */ /* 0x000fe40008706670 */
[----:B------:R-:W-:Y:S02]  /*4210*/  USHF.R.U32.HI UR4, URZ, UR15, UR4 ;  /* 0x0000000fff047299 */ /* 0x000fe40008011604 */
[----:B------:R-:W-:Y:S02]  /*4220*/  UIMAD.WIDE.U32 UR10, UR5, UR14, URZ ;  /* 0x0000000e050a72a5 */ /* 0x000fe4000f8e00ff */
[----:B------:R-:W-:Y:S04]  /*4230*/  USEL UR12, UR6, UR4, !UP4 ;  /* 0x00000004060c7287 */ /* 0x000fe8000e000000 */
[----:B------:R-:W-:Y:S01]  /*4240*/  UIADD3 UR9, UPT, UPT, -UR12, URZ, URZ ;  /* 0x000000ff0c097290 */ /* 0x000fe2000fffe1ff */
[----:B------:R-:W-:Y:S02]  /*4250*/  @!UP0 UMOV UR4, UR11 ;  /* 0x0000000b00048c82 */ /* 0x000fe40008000000 */
[----:B------:R-:W-:Y:S02]  /*4260*/  @!UP0 USHF.R.U32.HI UR4, URZ, UR15, UR4 ;  /* 0x0000000fff048299 */ /* 0x000fe40008011604 */
[----:B------:R-:W-:Y:S02]  /*4270*/  UIMAD UR9, UR40, UR9, UR6 ;  /* 0x00000009280972a4 */ /* 0x000fe4000f8e0206 */
[----:B------:R-:W-:Y:S04]  /*4280*/  @!UP0 USEL UR4, UR5, UR4, !UP4 ;  /* 0x0000000405048287 */ /* 0x000fe8000e000000 */
[----:B------:R-:W-:Y:S02]  /*4290*/  @!UP0 UIMAD UR9, UR8, UR9, UR4 ;  /* 0x00000009080982a4 */ /* 0x000fe4000f8e0204 */
[----:B------:R-:W-:Y:S02]  /*42a0*/  @!UP0 UIADD3 UR10, UPT, UPT, UR12, -UR4, URZ ;  /* 0x800000040c0a8290 */ /* 0x000fe4000fffe0ff */
[----:B------:R-:W-:Y:S02]  /*42b0*/  UIADD3 UR4, UPT, UPT, -UR5, URZ, URZ ;  /* 0x000000ff05047290 */ /* 0x000fe4000fffe1ff */
[----:B------:R-:W-:Y:S02]  /*42c0*/  UIADD3 UR8, UPT, UPT, -UR6, URZ, URZ ;  /* 0x000000ff06087290 */ /* 0x000fe4000fffe1ff */
[----:B------:R-:W-:Y:S02]  /*42d0*/  @!UP0 UIMAD UR6, UR10, UR40, UR5 ;  /* 0x000000280a0682a4 */ /* 0x000fe4000f8e0205 */
[----:B------:R-:W-:Y:S02]  /*42e0*/  UIMAD UR13, UR16, UR4, UR13 ;  /* 0x00000004100d72a4 */ /* 0x000fe4000f8e020d */
[----:B------:R-:W-:Y:S01]  /*42f0*/  UIMAD UR7, UR30, UR8, UR7 ;  /* 0x000000081e0772a4 */ /* 0x000fe2000f8e0207 */
[----:B------:R-:W-:Y:S02]  /*4300*/  @!UP0 UMOV UR5, UR9 ;  /* 0x0000000900058c82 */ /* 0x000fe40008000000 */
[----:B------:R-:W-:Y:S02]  /*4310*/  UIMAD UR13, UR5, UR16, UR13 ;  /* 0x00000010050d72a4 */ /* 0x000fe4000f8e020d */
[----:B------:R-:W-:Y:S11]  /*4320*/  UIMAD UR7, UR6, UR30, UR7 ;  /* 0x0000001e060772a4 */ /* 0x000ff6000f8e0207 */
[----:B------:R-:W-:Y:S01]  /*4330*/  @!UPT UIADD3 URZ, UPT, UPT, URZ, URZ, URZ ;  /* 0x000000fffffff290 */ /* 0x000fe2000fffe0ff */
.L_x_77:
[----:B------:R-:W2:Y:S01]  /*4340*/  @!UP2 LDCU.128 UR20, c[0x0][0xb10] ;  /* 0x00016200ff14a7ac */ /* 0x000ea20008000c00 */
[C---:B----4-:R-:W-:Y:S02]  /*4350*/  ISETP.NE.U32.AND P1, PT, R4.reuse, RZ, PT ;  /* 0x000000ff0400720c */ /* 0x050fe40003f25070 */
[----:B------:R-:W-:Y:S02]  /*4360*/  ISETP.NE.U32.AND P0, PT, R4, RZ, PT ;  /* 0x000000ff0400720c */ /* 0x000fe40003f05070 */
[C---:B------:R-:W-:Y:S02]  /*4370*/  ISETP.NE.AND.EX P1, PT, R5.reuse, RZ, PT, P1 ;  /* 0x000000ff0500720c */ /* 0x040fe40003f25310 */
[----:B------:R-:W-:Y:S01]  /*4380*/  ISETP.NE.AND.EX P0, PT, R5, RZ, PT, P0 ;  /* 0x000000ff0500720c */ /* 0x000fe20003f05300 */
[----:B------:R-:W3:Y:S01]  /*4390*/  @!UP2 LDCU UR5, c[0x0][0xb0c] ;  /* 0x00016180ff05a7ac */ /* 0x000ee20008000800 */
[----:B------:R-:W-:Y:S01]  /*43a0*/  SHF.L.U32 R6, R15, 0x1f, RZ ;  /* 0x0000001f0f067819 */ /* 0x000fe200000006ff */
[----:B--2---:R-:W-:Y:S07]  /*43b0*/  UIMAD.WIDE.U32 UR8, UR13, UR20, URZ ;  /* 0x000000140d0872a5 */ /* 0x004fee000f8e00ff */
[----:B------:R-:W-:Y:S01]  /*43c0*/  @!UP2 UMOV UR4, UR9 ;  /* 0x000000090004ac82 */ /* 0x000fe20008000000 */
[----:B---3--:R-:W-:Y:S02]  /*43d0*/  @!UP2 UISETP.NE.AND UP0, UPT, UR5, 0x1, UPT ;  /* 0x000000010500a88c */ /* 0x008fe4000bf05270 */
[----:B------:R-:W-:Y:S02]  /*43e0*/  @!UP2 USHF.R.U32.HI UR4, URZ, UR21, UR4 ;  /* 0x00000015ff04a299 */ /* 0x000fe40008011604 */
[----:B------:R-:W-:Y:S02]  /*43f0*/  UIMAD.WIDE.U32 UR8, UR7, UR23, URZ ;  /* 0x00000017070872a5 */ /* 0x000fe4000f8e00ff */
[----:B------:R-:W-:Y:S02]  /*4400*/  @!UP2 USEL UR10, UR13, UR4, !UP0 ;  /* 0x000000040d0aa287 */ /* 0x000fe4000c000000 */
[----:B------:R-:W-:Y:S03]  /*4410*/  @!UP2 UISETP.NE.AND UP0, UPT, UR22, 0x1, UPT ;  /* 0x000000011600a88c */ /* 0x000fe6000bf05270 */
[----:B------:R-:W-:Y:S02]  /*4420*/  @!UP2 UMOV UR6, UR9 ;  /* 0x000000090006ac82 */ /* 0x000fe40008000000 */
[----:B------:R-:W2:Y:S02]  /*4430*/  @!UP2 LDCU UR4, c[0x0][0xb20] ;  /* 0x00016400ff04a7ac */ /* 0x000ea40008000800 */
[----:B--2---:R-:W-:Y:S04]  /*4440*/  @!UP2 USHF.R.U32.HI UR6, URZ, UR4, UR6 ;  /* 0x00000004ff06a299 */ /* 0x004fe80008011606 */
[----:B------:R-:W-:Y:S04]  /*4450*/  @!UP2 USEL UR6, UR7, UR6, !UP0 ;  /* 0x000000060706a287 */ /* 0x000fe8000c000000 */
[----:B------:R-:W-:Y:S02]  /*4460*/  @!UP2 UIADD3 UR4, UPT, UPT, -UR10, UR6, URZ ;  /* 0x000000060a04a290 */ /* 0x000fe4000fffe1ff */
[----:B------:R-:W-:Y:S02]  /*4470*/  @!UP2 UIADD3 UR6, UPT, UPT, UR10, -UR6, URZ ;  /* 0x800000060a06a290 */ /* 0x000fe4000fffe0ff */
[----:B------:R-:W-:Y:S02]  /*4480*/  @!UP2 UIMAD UR13, UR4, UR5, UR13 ;  /* 0x00000005040da2a4 */ /* 0x000fe4000f8e020d */
[----:B------:R-:W-:Y:S01]  /*4490*/  @!UP2 UIMAD UR7, UR6, UR22, UR7 ;  /* 0x000000160607a2a4 */ /* 0x000fe2000f8e0207 */
[----:B------:R-:W-:Y:S11]  /*44a0*/  BRA.U UP3, `(.L_x_78) ;  /* 0x0000000103107547 */ /* 0x000ff6000b800000 */
[----:B------:R-:W-:Y:S04]  /*44b0*/  MOV R8, UR34 ;  /* 0x0000002200087c02 */ /* 0x000fe80008000f00 */
[----:B------:R-:W-:Y:S04]  /*44c0*/  SHF.L.U32 R8, R8, 0x1f, RZ ;  /* 0x0000001f08087819 */ /* 0x000fe800000006ff */
[----:B------:R-:W2:Y:S02]  /*44d0*/  SYNCS.PHASECHK.TRANS64.TRYWAIT P2, [UR17+0x68], R8 ;  /* 0x00006808ff0075a7 */ /* 0x000ea40008041111 */
[----:B--2---:R-:W-:Y:S05]  /*44e0*/  @!P2 BRA `(.L_x_79) ;  /* 0x000000280054a947 */ /* 0x004fea0003800000 */
.L_x_78:
[----:B------:R-:W-:Y:S05]  /*44f0*/  @!P1 BRA `(.L_x_80) ;  /* 0x0000000000309947 */ /* 0x000fea0003800000 */
[----:B------:R-:W-:Y:S01]  /*4500*/  ISETP.NE.U32.AND P1, PT, R2, RZ, PT ;  /* 0x000000ff0200720c */ /* 0x000fe20003f25070 */
[----:B------:R-:W2:Y:S01]  /*4510*/  LDCU.64 UR4, c[0x0][0x358] ;  /* 0x00006b00ff0477ac */ /* 0x000ea20008000a00 */
[----:B------:R-:W-:Y:S02]  /*4520*/  IMAD.MOV.U32 R79, RZ, RZ, 0x1 ;  /* 0x00000001ff4f7424 */ /* 0x000fe400078e00ff */
[----:B------:R-:W-:Y:S11]  /*4530*/  ISETP.NE.AND.EX P1, PT, R3, RZ, PT, P1 ;  /* 0x000000ff0300720c */ /* 0x000ff60003f25310 */
[----:B------:R-:W-:Y:S02]  /*4540*/  @!UPT UIADD3 URZ, UPT, UPT, URZ, URZ, URZ ;  /* 0x000000fffffff290 */ /* 0x000fe4000fffe0ff */
[----:B-1----:R-:W1:Y:S01]  /*4550*/  @P1 LDC.64 R8, c[0x0][0x888] ;  /* 0x00022200ff081b82 */ /* 0x002e620000000a00 */
[----:B------:R-:W-:Y:S04]  /*4560*/  @P1 IMAD R0, R4, UR36, RZ ;  /* 0x0000002404001c24 */ /* 0x000fe8000f8e02ff */
[----:B-1----:R-:W-:Y:S04]  /*4570*/  @P1 IMAD.WIDE R8, R0, 0x4, R8 ;  /* 0x0000000400081825 */ /* 0x002fe800078e0208 */
[----:B------:R-:W-:Y:S01]  /*4580*/  HFMA2 R0, -RZ, RZ, 0, 5.9604644775390625e-08 ;  /* 0x00000001ff007431 */ /* 0x000fe200000001ff */
[----:B--2--5:R2:W5:Y:S04]  /*4590*/  @P1 LDG.E R39, desc[UR4][R8.64] ;  /* 0x0000000408271981 */ /* 0x024568000c1e1900 */
[----:B------:R-:W-:Y:S01]  /*45a0*/  @!P1 PRMT R79, R0, 0x7610, R79 ;  /* 0x00007610004f9816 */ /* 0x000fe2000000004f */
[----:B--2---:R-:W3:Y:S06]  /*45b0*/  @!P1 LDC R39, c[0x0][0x880] ;  /* 0x00022000ff279b82 */ /* 0x004eec0000000800 */
.L_x_80:
[----:B---3-5:R-:W-:Y:S01]  /*45c0*/  @!P0 FSETP.EQ.AND P1, PT, R39, RZ, PT ;  /* 0x000000ff2700820b */ /* 0x028fe20003f22000 */
[----:B------:R-:W-:Y:S01]  /*45d0*/  @!UPT UIADD3 URZ, UPT, UPT, URZ, URZ, URZ ;  /* 0x000000fffffff290 */ /* 0x000fe2000fffe0ff */
[----:B------:R-:W-:Y:S11]  /*45e0*/  @!P0 BRA `(.L_x_81) ;  /* 0x0000000000188947 */ /* 0x000ff60003800000 */
[----:B------:R-:W-:Y:S02]  /*45f0*/  LOP3.LUT P0, RZ, R79, 0xff, RZ, 0xc0, !PT ;  /* 0x000000ff4fff7812 */ /* 0x000fe4000780c0ff */
[----:B------:R-:W-:Y:S04]  /*4600*/  ISETP.NE.U32.AND P1, PT, R2, RZ, PT ;  /* 0x000000ff0200720c */ /* 0x000fe80003f25070 */
[----:B------:R-:W-:Y:S04]  /*4610*/  ISETP.NE.AND.EX P1, PT, R3, RZ, PT, P1 ;  /* 0x000000ff0300720c */ /* 0x000fe80003f25310 */
[----:B------:R-:W-:Y:S03]  /*4620*/  PLOP3.LUT P1, PT, P1, PT, PT, 0x8, 0x80 ;  /* 0x000000000080781c */ /* 0x000fe60000f2e170 */
[----:B------:R-:W-:Y:S11]  /*4630*/  @P0 FSETP.EQ.AND P1, PT, R39, RZ, PT ;  /* 0x000000ff2700020b */ /* 0x000ff60003f22000 */
[----:B------:R-:W-:Y:S02]  /*4640*/  @!UPT UIADD3 URZ, UPT, UPT, URZ, URZ, URZ ;  /* 0x000000fffffff290 */ /* 0x000fe4000fffe0ff */
.L_x_81:
[----:B------:R-:W2:Y:S01]  /*4650*/  SYNCS.PHASECHK.TRANS64.TRYWAIT P0, [UR17+0x58], R6 ;  /* 0x00005806ff0075a7 */ /* 0x000ea20008001111 */
[----:B------:R-:W-:Y:S02]  /*4660*/  ELECT P2, URZ, PT ;  /* 0x0000000000ff782f */ /* 0x000fe40003840000 */
[----:B------:R-:W-:Y:S01]  /*4670*/  IADD3 R14, PT, PT, R14, 0x1, RZ ;  /* 0x000000010e0e7810 */ /* 0x000fe20007ffe0ff */
[----:B--2---:R-:W-:Y:S10]  /*4680*/  @!P0 BRA `(.L_x_82) ;  /* 0x0000002800048947 */ /* 0x004ff40003800000 */
.L_x_135:
[----:B------:R-:W-:Y:S01]  /*4690*/  PLOP3.LUT P1, PT, P1, P2, PT, 0xf2, 0x2f ;  /* 0x00000000002f781c */ /* 0x000fe20000f25e72 */
[----:B------:R-:W-:Y:S01]  /*46a0*/  UMOV UR18, 0x0 ;  /* 0x0000000000127882 */ /* 0x000fe20000000000 */
[----:B------:R-:W-:Y:S01]  /*46b0*/  UMOV UR19, 0x10000000 ;  /* 0x1000000000137882 */ /* 0x000fe20000000000 */
[----:B------:R-:W-:Y:S01]  /*46c0*/  UMOV UR12, UR36 ;  /* 0x00000024000c7c82 */ /* 0x000fe20008000000 */
[----:B------:R-:W-:Y:S01]  /*46d0*/  LOP3.LUT R15, R15, 0x1, RZ, 0x3c, !PT ;  /* 0x000000010f0f7812 */ /* 0x000fe200078e3cff */
[----:B------:R-:W-:Y:S01]  /*46e0*/  UPLOP3.LUT UP3, UPT, UPT, UPT, UPT, 0x80, 0x8 ;  /* 0x000000000008789c */ /* 0x000fe20003f6f070 */
[----:B------:R-:W-:Y:S07]  /*46f0*/  UMOV UR36, UR24 ;  /* 0x0000001800247c82 */ /* 0x000fee0008000000 */
[----:B-1----:R-:W-:Y:S01]  /*4700*/  @!P1 IADD3 R6, P0, PT, R16, 0x580, RZ ;  /* 0x0000058010069810 */ /* 0x002fe20007f1e0ff */
[----:B------:R-:W-:Y:S03]  /*4710*/  VOTEU.ALL UP0, P1 ;  /* 0x0000000000ff7886 */ /* 0x000fe60000800000 */
[----:B------:R-:W-:Y:S01]  /*4720*/  @!P1 R2UR UR5, R6 ;  /* 0x00000000060592ca */ /* 0x000fe200000e0000 */
[----:B------:R-:W-:Y:S01]  /*4730*/  @!P1 IMAD.X R0, RZ, RZ, R17, P0 ;  /* 0x000000ffff009224 */ /* 0x000fe200000e0611 */
[----:B------:R-:W-:Y:S01]  /*4740*/  @!UP0 USHF.L.U32 UR10, UR45, 0x6, URZ ;  /* 0x000000062d0a8899 */ /* 0x000fe200080006ff */
[----:B------:R-:W-:Y:S01]  /*4750*/  ISETP.NE.AND P0, PT, R14, 0x2, PT ;  /* 0x000000020e00780c */ /* 0x000fe20003f05270 */
[----:B------:R-:W-:Y:S02]  /*4760*/  @!UP0 USHF.L.U32 UR11, UR46, 0x6, URZ ;  /* 0x000000062e0b8899 */ /* 0x000fe400080006ff */
[----:B------:R-:W-:Y:S01]  /*4770*/  @!P1 R2UR UR4, R0 ;  /* 0x00000000000492ca */ /* 0x000fe200000e0000 */
[----:B------:R-:W-:Y:S01]  /*4780*/  @!UP0 UIADD3 UR8, UPT, UPT, UR17, 0x200, URZ ;  /* 0x0000020011088890 */ /* 0x000fe2000fffe0ff */
[----:B------:R-:W-:Y:S01]  /*4790*/  SEL R0, RZ, 0x1, P0 ;  /* 0x00000001ff007807 */ /* 0x000fe20000000000 */
[----:B------:R-:W-:Y:S01]  /*47a0*/  @!UP0 UIADD3 UR9, UPT, UPT, UR17, 0x50, URZ ;  /* 0x0000005011098890 */ /* 0x000fe2000fffe0ff */
[----:B------:R-:W-:Y:S01]  /*47b0*/  SEL R14, R14, RZ, P0 ;  /* 0x000000ff0e0e7207 */ /* 0x000fe20000000000 */
[----:B------:R-:W-:Y:S01]  /*47c0*/  VOTEU.ALL UP0, P1 ;  /* 0x0000000000ff7886 */ /* 0x000fe20000800000 */
[----:B------:R-:W-:Y:S01]  /*47d0*/  LOP3.LUT R13, R13, R0, RZ, 0x3c, !PT ;  /* 0x000000000d0d7212 */ /* 0x000fe200078e3cff */
[----:B------:R-:W-:Y:S01]  /*47e0*/  IMAD.U32 R8, RZ, RZ, UR5 ;  /* 0x00000005ff087e24 */ /* 0x000fe2000f8e00ff */
[----:B------:R-:W-:Y:S02]  /*47f0*/  UIADD3 UR45, UPT, UPT, UR7, UR57, URZ ;  /* 0x00000039072d7290 */ /* 0x000fe4000fffe0ff */
[----:B------:R-:W-:Y:S03]  /*4800*/  UIADD3 UR46, UPT, UPT, UR13, UR60, URZ ;  /* 0x0000003c0d2e7290 */ /* 0x000fe6000fffe0ff */
[----:B------:R-:W-:Y:S01]  /*4810*/  IMAD.U32 R9, RZ, RZ, UR4 ;  /* 0x00000004ff097e24 */ /* 0x000fe2000f8e00ff */
[----:B------:R-:W-:Y:S04]  /*4820*/  @!P1 R2UR UR4, R8 ;  /* 0x00000000080492ca */ /* 0x000fe800000e0000 */
[----:B------:R-:W-:Y:S11]  /*4830*/  @!P1 R2UR UR5, R9 ;  /* 0x00000000090592ca */ /* 0x000ff600000e0000 */
[----:B------:R-:W-:Y:S02]  /*4840*/  @!UPT UIADD3 URZ, UPT, UPT, URZ, URZ, URZ ;  /* 0x000000fffffff290 */ /* 0x000fe4000fffe0ff */
[----:B------:R2:W-:Y:S01]  /*4850*/  @!UP0 UTMALDG.3D [UR8], [UR4], desc[UR18] ;  /* 0x00001208040085b4 */ /* 0x0005e20008011000 */
[----:B------:R2:W-:Y:S01]  /*4860*/  @!P1 SYNCS.ARRIVE.TRANS64.RED.A0TR RZ, [UR17+0x50], R7 ;  /* 0x00005007ffff99a7 */ /* 0x0005e20008300411 */
[----:B------:R-:W-:Y:S01]  /*4870*/  SYNCS.ARRIVE.TRANS64.RED.A1T0 RZ, [UR48], RZ ;  /* 0x000000ffffff79a7 */ /* 0x000fe20008100430 */
[----:B------:R-:W-:Y:S05]  /*4880*/  BRA.U UP1, `(.L_x_83) ;  /* 0xfffffff5018c7547 */ /* 0x000fea000b83ffff */
[----:B------:R-:W-:Y:S07]  /*4890*/  MOV R0, UR17 ;  /* 0x0000001100007c02 */ /* 0x000fee0008000f00 */
.L_x_84:
[----:B-1----:R-:W-:-:S04]  /*48a0*/  SHF.L.U32 R2, R15, 0x1f, RZ ;  /* 0x0000001f0f027819 */ /* 0x002fc800000006ff */
[----:B------:R1:W3:Y:S03]  /*48b0*/  SYNCS.PHASECHK.TRANS64.TRYWAIT P0, [R0+URZ+0x58], R2 ;  /* 0x00005802000075a7 */ /* 0x0002e600080011ff */
[----:B---3--:R-:W-:Y:S05]  /*48c0*/  @!P0 NANOSLEEP.SYNCS 0x989680 ;  /* 0x009896800000895d */ /* 0x008fea0003900000 */
[----:B------:R-:W3:Y:S02]  /*48d0*/  @!P0 SYNCS.PHASECHK.TRANS64 P0, [R0+URZ+0x58], R2 ;  /* 0x00005802000085a7 */ /* 0x000ee400080010ff */
[----:B--23--:R-:W-:Y:S05]  /*48e0*/  @P0 EXIT ;  /* 0x000000000000094d */ /* 0x00cfea0003800000 */
[----:B------:R-:W-:Y:S05]  /*48f0*/  BRA `(.L_x_84) ;  /* 0xfffffffc00e87947 */ /* 0x000fea000383ffff */
.L_x_75:
[----:B------:R-:W-:-:S06]  /*4900*/  UISETP.GE.AND UP0, UPT, UR22, 0x4, UPT ;  /* 0x000000041600788c */ /* 0x000fcc000bf06270 */
[----:B------:R-:W-:-:S13]  /*4910*/  PLOP3.LUT P0, PT, PT, PT, UP0, 0x80, 0x8 ;  /* 0x000000000008781c */ /* 0x000fda0003f0f008 */
[----:B------:R-:W-:Y:S05]  /*4920*/  @!P0 EXIT ;  /* 0x000000000000894d */ /* 0x000fea0003800000 */
[----:B------:R-:W-:Y:S01]  /*4930*/  BAR.SYNC.DEFER_BLOCKING 0x6, 0xa0 ;  /* 0x0182800000007b1d */ /* 0x000fe20000010000 */
[C---:B------:R-:W-:Y:S02]  /*4940*/  IMAD.SHL.U32 R7, R76.reuse, 0x40, RZ ;  /* 0x000000404c077824 */ /* 0x040fe400078e00ff */
[----:B------:R-:W-:Y:S02]  /*4950*/  HFMA2 R81, -RZ, RZ, 0, 0 ;  /* 0x00000000ff517431 */ /* 0x000fe400000001ff */
[C---:B------:R-:W-:Y:S01]  /*4960*/  IMAD.SHL.U32 R4, R76.reuse, 0x20, RZ ;  /* 0x000000204c047824 */ /* 0x040fe200078e00ff */
[----:B------:R-:W-:Y:S01]  /*4970*/  CS2R R82, SRZ ;  /* 0x0000000000527805 */ /* 0x000fe2000001ff00 */
[----:B------:R-:W-:Y:S01]  /*4980*/  IMAD.SHL.U32 R6, R76, 0x2, RZ ;  /* 0x000000024c067824 */ /* 0x000fe200078e00ff */
[----:B------:R-:W-:Y:S01]  /*4990*/  UMOV UR44, 0x400 ;  /* 0x00000400002c7882 */ /* 0x000fe20000000000 */
[----:B------:R-:W-:Y:S01]  /*49a0*/  LOP3.LUT R5, R7, 0x180, RZ, 0xc0, !PT ;  /* 0x0000018007057812 */ /* 0x000fe200078ec0ff */
[----:B------:R-:W-:Y:S01]  /*49b0*/  ULEA UR44, UR48, UR44, 0x18 ;  /* 0x0000002c302c7291 */ /* 0x000fe2000f8ec0ff */
[----:B------:R-:W-:Y:S01]  /*49c0*/  LOP3.LUT R4, R4, 0xc00, RZ, 0xc0, !PT ;  /* 0x00000c0004047812 */ /* 0x000fe200078ec0ff */
[----:B------:R-:W1:Y:S01]  /*49d0*/  LDC.64 R72, c[0x0][0x888] ;  /* 0x00022200ff487b82 */ /* 0x000e620000000a00 */
[----:B------:R-:W-:Y:S01]  /*49e0*/  LOP3.LUT R6, R5, 0x20, R6, 0xf8, !PT ;  /* 0x0000002005067812 */ /* 0x000fe200078ef806 */
[----:B------:R-:W-:Y:S01]  /*49f0*/  IMAD.SHL.U32 R5, R76, 0x8, RZ ;  /* 0x000000084c057824 */ /* 0x000fe200078e00ff */
[----:B------:R-:W-:Y:S01]  /*4a00*/  LOP3.LUT R4, R4, 0x40, R7, 0xf8, !PT ;  /* 0x0000004004047812 */ /* 0x000fe200078ef807 */
[----:B------:R-:W-:Y:S01]  /*4a10*/  IMAD.U32 R37, R76, 0x10000, RZ ;  /* 0x000100004c257824 */ /* 0x000fe200078e00ff */
[----:B------:R-:W-:Y:S01]  /*4a20*/  UIADD3 UR4, UPT, UPT, UR44, 0x1200, URZ ;  /* 0x000012002c047890 */ /* 0x000fe2000fffe0ff */
[----:B------:R-:W-:Y:S01]  /*4a30*/  IMAD.MOV.U32 R36, RZ, RZ, RZ ;  /* 0x000000ffff247224 */ /* 0x000fe200078e00ff */
[----:B------:R-:W-:Y:S01]  /*4a40*/  LOP3.LUT R5, R6, 0x30, R5, 0x78, !PT ;  /* 0x0000003006057812 */ /* 0x000fe200078e7805 */
[----:B------:R-:W2:Y:S01]  /*4a50*/  LDC.64 R74, c[0x0][0x890] ;  /* 0x00022400ff4a7b82 */ /* 0x000ea20000000a00 */
[----:B------:R-:W-:Y:S01]  /*4a60*/  LOP3.LUT R4, R4, 0x200, R7, 0xf8, !PT ;  /* 0x0000020004047812 */ /* 0x000fe200078ef807 */
[----:B------:R-:W-:Y:S01]  /*4a70*/  IMAD.MOV.U32 R84, RZ, RZ, RZ ;  /* 0x000000ffff547224 */ /* 0x000fe200078e00ff */
[----:B------:R-:W-:Y:S01]  /*4a80*/  LOP3.LUT R37, R37, 0x600000, RZ, 0xc0, !PT ;  /* 0x0060000025257812 */ /* 0x000fe200078ec0ff */
[----:B------:R-:W-:Y:S01]  /*4a90*/  IMAD.U32 R85, RZ, RZ, UR4 ;  /* 0x00000004ff557e24 */ /* 0x000fe2000f8e00ff */
[----:B------:R-:W-:Y:S01]  /*4aa0*/  LOP3.LUT R78, R4, R5, RZ, 0xfc, !PT ;  /* 0x00000005044e7212 */ /* 0x000fe200078efcff */
[----:B------:R-:W3:Y:S01]  /*4ab0*/  LDS R0, [UR44+0x120] ;  /* 0x0001202cff007984 */ /* 0x000ee20008000800 */
[----:B------:R-:W-:Y:S01]  /*4ac0*/  IMAD.SHL.U32 R4, R76, 0x10, RZ ;  /* 0x000000104c047824 */ /* 0x000fe200078e00ff */
[----:B------:R-:W4:Y:S01]  /*4ad0*/  LDC.64 R70, c[0x0][0x8b0] ;  /* 0x00022c00ff467b82 */ /* 0x000f220000000a00 */
[----:B------:R-:W-:Y:S01]  /*4ae0*/  IADD3 R77, PT, PT, R78, UR44, RZ ;  /* 0x0000002c4e4d7c10 */ /* 0x000fe2000fffe0ff */
[----:B------:R-:W1:Y:S02]  /*4af0*/  LDCU UR50, c[0x0][0x370] ;  /* 0x00006e00ff3277ac */ /* 0x000e640008000800 */
[----:B------:R-:W-:Y:S01]  /*4b00*/  LOP3.LUT R4, R4, 0x20, RZ, 0xc0, !PT ;  /* 0x0000002004047812 */ /* 0x000fe200078ec0ff */
[----:B------:R-:W1:Y:S03]  /*4b10*/  LDCU.64 UR62, c[0x0][0x348] ;  /* 0x00006900ff3e77ac */ /* 0x000e660008000a00 */
[----:B------:R-:W1:Y:S01]  /*4b20*/  LDC.64 R68, c[0x0][0x8a8] ;  /* 0x00022a00ff447b82 */ /* 0x000e620000000a00 */
[----:B------:R-:W-:Y:S01]  /*4b30*/  IADD3 R77, PT, PT, -R4, 0x200, R77 ;  /* 0x00000200044d7810 */ /* 0x000fe20007ffe14d */
[----:B------:R-:W1:Y:S01]  /*4b40*/  LDCU UR41, c[0x0][0xb0c] ;  /* 0x00016180ff2977ac */ /* 0x000e620008000800 */
[----:B------:R-:W1:Y:S01]  /*4b50*/  LDCU UR39, c[0x0][0xb30] ;  /* 0x00016600ff2777ac */ /* 0x000e620008000800 */
[----:B------:R-:W1:Y:S01]  /*4b60*/  LDCU.64 UR58, c[0x0][0x888] ;  /* 0x00011100ff3a77ac */ /* 0x000e620008000a00 */
[----:B------:R-:W1:Y:S01]  /*4b70*/  LDCU.64 UR42, c[0x0][0xb28] ;  /* 0x00016500ff2a77ac */ /* 0x000e620008000a00 */
[----:B------:R-:W1:Y:S01]  /*4b80*/  LDCU.128 UR52, c[0x0][0xb10] ;  /* 0x00016200ff3477ac */ /* 0x000e620008000c00 */
[----:B------:R-:W1:Y:S01]  /*4b90*/  LDCU UR49, c[0x0][0x374] ;  /* 0x00006e80ff3177ac */ /* 0x000e620008000800 */
[----:B------:R-:W-:Y:S01]  /*4ba0*/  UIADD3 UR56, UPT, UPT, UR44, 0x200, URZ ;  /* 0x000002002c387890 */ /* 0x000fe2000fffe0ff */
[----:B---3--:R-:W-:-:S11]  /*4bb0*/  IMAD.IADD R37, R0, 0x1, R37 ;  /* 0x0000000100257824 */ /* 0x008fd600078e0225 */
.L_x_102:
[----:B------:R-:W-:Y:S02]  /*4bc0*/  LEA R3, R81, UR44, 0x3 ;  /* 0x0000002c51037c11 */ /* 0x000fe4000f8e18ff */
[----:B------:R-:W-:Y:S02]  /*4bd0*/  SHF.L.U32 R0, R83, 0x1f, RZ ;  /* 0x0000001f53007819 */ /* 0x000fe400000006ff */
[----:B-1----:R-:W-:Y:S02]  /*4be0*/  LEA R4, R81, UR44, 0x4 ;  /* 0x0000002c51047c11 */ /* 0x002fe4000f8e20ff */
[----:B------:R-:W3:Y:S02]  /*4bf0*/  SYNCS.PHASECHK.TRANS64.TRYWAIT P0, [R3+URZ+0x70], R0 ;  /* 0x00007000030075a7 */ /* 0x000ee400080011ff */
[----:B--23--:R-:W-:Y:S05]  /*4c00*/  @!P0 BRA `(.L_x_85) ;  /* 0x0000002000bc8947 */ /* 0x00cfea0003800000 */
.L_x_136:
[----:B------:R-:W1:Y:S01]  /*4c10*/  LDS.128 R4, [R4+0x100] ;  /* 0x0001000004047984 */ /* 0x000e620000000c00 */
[----:B------:R-:W-:Y:S01]  /*4c20*/  UISETP.GE.AND UP0, UPT, UR40, 0x1, UPT ;  /* 0x000000012800788c */ /* 0x000fe2000bf06270 */
[----:B------:R-:W-:Y:S01]  /*4c30*/  @!PT LDS RZ, [RZ] ;  /* 0x00000000fffff984 */ /* 0x000fe20000000800 */
[----:B------:R-:W-:Y:S01]  /*4c40*/  @!PT LDS RZ, [RZ] ;  /* 0x00000000fffff984 */ /* 0x000fe20000000800 */
[----:B------:R-:W-:Y:S01]  /*4c50*/  @!PT LDS RZ, [RZ] ;  /* 0x00000000fffff984 */ /* 0x000fe20000000800 */
[----:B------:R-:W-:Y:S01]  /*4c60*/  @!PT LDS RZ, [RZ] ;  /* 0x00000000fffff984 */ /* 0x000fe20000000800 */
[----:B------:R2:W-:Y:S06]  /*4c70*/  MEMBAR.ALL.CTA ;  /* 0x0000000000007992 */ /* 0x0005ec0000008000 */
[----:B--2---:R-:W2:Y:S01]  /*4c80*/  FENCE.VIEW.ASYNC.S ;  /* 0x00000000000073c6 */ /* 0x004ea20000000000 */
[----:B-1----:R-:W-:Y:S11]  /*4c90*/  LOP3.LUT P0, RZ, R6, 0x1, RZ, 0xc0, !PT ;  /* 0x0000000106ff7812 */ /* 0x002ff6000780c0ff */
[----:B------:R-:W-:Y:S02]  /*4ca0*/  @!UPT UIADD3 URZ, UPT, UPT, URZ, URZ, URZ ;  /* 0x000000fffffff290 */ /* 0x000fe4000fffe0ff */
[----:B--2---:R-:W-:Y:S01]  /*4cb0*/  VOTEU.ANY UP1, P0 ;  /* 0x0000000000ff7886 */ /* 0x004fe20000020100 */
[----:B------:R-:W-:Y:S01]  /*4cc0*/  PLOP3.LUT P0, PT, PT, PT, UP1, 0x80, 0x8 ;  /* 0x000000000008781c */ /* 0x000fe20003f0f018 */
[----:B------:R-:W-:Y:S11]  /*4cd0*/  UP2UR UR47, UPR, URZ, 0x2 ;  /* 0x00000002ff2f7883 */ /* 0x000ff60008000000 */
[----:B------:R-:W-:Y:S01]  /*4ce0*/  @!UPT UIADD3 URZ, UPT, UPT, URZ, URZ, URZ ;  /* 0x000000fffffff290 */ /* 0x000fe2000fffe0ff */
[----:B---3--:R-:W-:Y:S02]  /*4cf0*/  @P0 SHF.R.U32.HI R0, RZ, 0x10, R5 ;  /* 0x00000010ff000819 */ /* 0x008fe40000011605 */
        /* <DEDUP_REMOVED lines=12> */
[----:B------:R-:W2:Y:S01]  /*4dc0*/  LDCU UR12, c[0x0][0xb20] ;  /* 0x00016400ff0c77ac */ /* 0x000ea20008000800 */
[----:B------:R-:W-:Y:S02]  /*4dd0*/  UIMAD.WIDE.U32 UR4, UR49, UR55, URZ ;  /* 0x00000037310472a5 */ /* 0x000fe4000f8e00ff */
[----:B------:R-:W-:Y:S02]  /*4de0*/  UIMAD.WIDE.U32 UR6, UR50, UR52, URZ ;  /* 0x00000034320672a5 */ /* 0x000fe4000f8e00ff */
[----:B------:R-:W-:Y:S02]  /*4df0*/  UISETP.NE.AND UP0, UPT, UR54, 0x1, UPT ;  /* 0x000000013600788c */ /* 0x000fe4000bf05270 */
[----:B------:R-:W-:Y:S02]  /*4e00*/  UIMAD.WIDE.U32 UR8, UR37, UR55, URZ ;  /* 0x00000037250872a5 */ /* 0x000fe4000f8e00ff */
[----:B------:R-:W-:Y:S02]  /*4e10*/  UIMAD.WIDE.U32 UR10, UR38, UR52, URZ ;  /* 0x00000034260a72a5 */ /* 0x000fe4000f8e00ff */
[----:B------:R-:W-:Y:S02]  /*4e20*/  UISETP.NE.AND UP1, UPT, UR41, 0x1, UPT ;  /* 0x000000012900788c */ /* 0x000fe4000bf25270 */
[----:B------:R-:W-:Y:S01]  /*4e30*/  UISETP.NE.AND UP2, UPT, UR40, 0x1, UPT ;  /* 0x000000012800788c */ /* 0x000fe2000bf45270 */
[----:B------:R-:W-:Y:S02]  /*4e40*/  UMOV UR4, UR5 ;  /* 0x0000000500047c82 */ /* 0x000fe40008000000 */
[----:B--2---:R-:W-:Y:S03]  /*4e50*/  USHF.R.U32.HI UR5, URZ, UR12, UR4 ;  /* 0x0000000cff057299 */ /* 0x004fe60008011604 */
[----:B------:R-:W-:Y:S02]  /*4e60*/  UMOV UR4, UR7 ;  /* 0x0000000700047c82 */ /* 0x000fe40008000000 */
[----:B------:R-:W-:Y:S02]  /*4e70*/  USHF.R.U32.HI UR7, URZ, UR53, UR4 ;  /* 0x00000035ff077299 */ /* 0x000fe40008011604 */
[----:B------:R-:W-:Y:S02]  /*4e80*/  USEL UR4, UR49, UR5, !UP0 ;  /* 0x0000000531047287 */ /* 0x000fe4000c000000 */
[----:B------:R-:W-:Y:S01]  /*4e90*/  USEL UR7, UR50, UR7, !UP1 ;  /* 0x0000000732077287 */ /* 0x000fe2000c800000 */
[----:B------:R-:W-:Y:S01]  /*4ea0*/  UMOV UR5, UR9 ;  /* 0x0000000900057c82 */ /* 0x000fe20008000000 */
[----:B------:R-:W-:Y:S02]  /*4eb0*/  UIMAD.WIDE.U32 UR8, UR4, UR42, URZ ;  /* 0x0000002a040872a5 */ /* 0x000fe4000f8e00ff */
[----:B------:R-:W-:Y:S03]  /*4ec0*/  USHF.R.U32.HI UR6, URZ, UR12, UR5 ;  /* 0x0000000cff067299 */ /* 0x000fe60008011605 */
[----:B------:R-:W-:Y:S01]  /*4ed0*/  UMOV UR5, UR11 ;  /* 0x0000000b00057c82 */ /* 0x000fe20008000000 */
[----:B------:R-:W-:Y:S02]  /*4ee0*/  UIMAD.WIDE.U32 UR10, UR7, UR42, URZ ;  /* 0x0000002a070a72a5 */ /* 0x000fe4000f8e00ff */
[----:B------:R-:W-:Y:S02]  /*4ef0*/  USHF.R.U32.HI UR12, URZ, UR53, UR5 ;  /* 0x00000035ff0c7299 */ /* 0x000fe40008011605 */
[----:B------:R-:W-:Y:S01]  /*4f00*/  USEL UR6, UR37, UR6, !UP0 ;  /* 0x0000000625067287 */ /* 0x000fe2000c000000 */
[----:B------:R-:W-:Y:S02]  /*4f10*/  UMOV UR5, UR9 ;  /* 0x0000000900057c82 */ /* 0x000fe40008000000 */
[----:B------:R-:W-:Y:S01]  /*4f20*/  UMOV UR10, UR11 ;  /* 0x0000000b000a7c82 */ /* 0x000fe20008000000 */
[----:B------:R-:W-:Y:S02]  /*4f30*/  @UP2 USHF.R.U32.HI UR4, URZ, UR43, UR5 ;  /* 0x0000002bff042299 */ /* 0x000fe40008011605 */
[----:B------:R-:W-:Y:S02]  /*4f40*/  @UP2 USHF.R.U32.HI UR7, URZ, UR43, UR10 ;  /* 0x0000002bff072299 */ /* 0x000fe4000801160a */
[----:B------:R-:W-:Y:S02]  /*4f50*/  UIMAD UR4, UR40, UR4, URZ ;  /* 0x00000004280472a4 */ /* 0x000fe4000f8e02ff */
[----:B------:R-:W-:Y:S02]  /*4f60*/  UIMAD.WIDE.U32 UR10, UR6, UR42, URZ ;  /* 0x0000002a060a72a5 */ /* 0x000fe4000f8e00ff */
[----:B------:R-:W-:Y:S02]  /*4f70*/  USEL UR5, UR38, UR12, !UP1 ;  /* 0x0000000c26057287 */ /* 0x000fe4000c800000 */
[----:B------:R-:W-:Y:S02]  /*4f80*/  UIMAD UR8, UR40, UR7, URZ ;  /* 0x00000007280872a4 */ /* 0x000fe4000f8e02ff */
[----:B------:R-:W-:Y:S03]  /*4f90*/  UISETP.GE.AND UP0, UPT, UR6, UR4, UPT ;  /* 0x000000040600728c */ /* 0x000fe6000bf06270 */
[----:B------:R-:W-:Y:S01]  /*4fa0*/  UMOV UR4, UR11 ;  /* 0x0000000b00047c82 */ /* 0x000fe20008000000 */
[----:B------:R-:W-:Y:S02]  /*4fb0*/  UISETP.GE.OR UP0, UPT, UR5, UR8, UP0 ;  /* 0x000000080500728c */ /* 0x000fe40008706670 */
[----:B------:R-:W-:Y:S02]  /*4fc0*/  USHF.R.U32.HI UR4, URZ, UR43, UR4 ;  /* 0x0000002bff047299 */ /* 0x000fe40008011604 */
[----:B------:R-:W-:Y:S02]  /*4fd0*/  UIMAD.WIDE.U32 UR8, UR5, UR42, URZ ;  /* 0x0000002a050872a5 */ /* 0x000fe4000f8e00ff */
[----:B------:R-:W-:Y:S02]  /*4fe0*/  USEL UR11, UR6, UR4, !UP2 ;  /* 0x00000004060b7287 */ /* 0x000fe4000d000000 */
[----:B------:R-:W-:Y:S02]  /*4ff0*/  UIADD3 UR8, UPT, UPT, -UR5, URZ, URZ ;  /* 0x000000ff05087290 */ /* 0x000fe4000fffe1ff */
[----:B------:R-:W-:Y:S01]  /*5000*/  UIADD3 UR10, UPT, UPT, -UR11, URZ, URZ ;  /* 0x000000ff0b0a7290 */ /* 0x000fe2000fffe1ff */
[----:B------:R-:W-:Y:S01]  /*5010*/  @!UP0 UMOV UR4, UR9 ;  /* 0x0000000900048c82 */ /* 0x000fe20008000000 */
[----:B------:R-:W-:Y:S02]  /*5020*/  UIADD3 UR9, UPT, UPT, -UR6, URZ, URZ ;  /* 0x000000ff06097290 */ /* 0x000fe4000fffe1ff */
[----:B------:R-:W-:Y:S02]  /*5030*/  @!UP0 USHF.R.U32.HI UR4, URZ, UR43, UR4 ;  /* 0x0000002bff048299 */ /* 0x000fe40008011604 */
[----:B------:R-:W-:Y:S02]  /*5040*/  UIMAD UR10, UR40, UR10, UR6 ;  /* 0x0000000a280a72a4 */ /* 0x000fe4000f8e0206 */
[----:B------:R-:W-:Y:S04]  /*5050*/  @!UP0 USEL UR4, UR5, UR4, !UP2 ;  /* 0x0000000405048287 */ /* 0x000fe8000d000000 */
[----:B------:R-:W-:Y:S02]  /*5060*/  @!UP0 UIMAD UR10, UR7, UR10, UR4 ;  /* 0x0000000a070a82a4 */ /* 0x000fe4000f8e0204 */
[----:B------:R-:W-:Y:S02]  /*5070*/  @!UP0 UIADD3 UR11, UPT, UPT, UR11, -UR4, URZ ;  /* 0x800000040b0b8290 */ /* 0x000fe4000fffe0ff */
[----:B------:R-:W-:Y:S02]  /*5080*/  UIMAD UR7, UR41, UR8, UR38 ;  /* 0x00000008290772a4 */ /* 0x000fe4000f8e0226 */
[----:B------:R-:W-:Y:S02]  /*5090*/  @!UP0 UIMAD UR6, UR11, UR40, UR5 ;  /* 0x000000280b0682a4 */ /* 0x000fe4000f8e0205 */
[----:B------:R-:W-:Y:S01]  /*50a0*/  UIMAD UR4, UR54, UR9, UR37 ;  /* 0x00000009360472a4 */ /* 0x000fe2000f8e0225 */
[----:B------:R-:W-:Y:S02]  /*50b0*/  @!UP0 UMOV UR5, UR10 ;  /* 0x0000000a00058c82 */ /* 0x000fe40008000000 */
[----:B------:R-:W-:Y:S02]  /*50c0*/  UIMAD UR38, UR5, UR41, UR7 ;  /* 0x00000029052672a4 */ /* 0x000fe4000f8e0207 */
[----:B------:R-:W-:Y:S11]  /*50d0*/  UIMAD UR37, UR6, UR54, UR4 ;  /* 0x00000036062572a4 */ /* 0x000ff6000f8e0204 */
[----:B------:R-:W-:Y:S01]  /*50e0*/  @!UPT UIADD3 URZ, UPT, UPT, URZ, URZ, URZ ;  /* 0x000000fffffff290 */ /* 0x000fe2000fffe0ff */
.L_x_86:
[----:B------:R-:W-:Y:S01]  /*50f0*/  UISETP.NE.AND UP0, UPT, UR39, 0x1, UPT ;  /* 0x000000012700788c */ /* 0x000fe2000bf05270 */
[----:B------:R-:W-:Y:S10]  /*5100*/  IADD3 R81, PT, PT, R81, 0x1, RZ ;  /* 0x0000000151517810 */ /* 0x000ff40007ffe0ff */
[----:B------:R-:W2:Y:S01]  /*5110*/  @!UP0 LDCU.128 UR12, c[0x0][0xb10] ;  /* 0x00016200ff0c87ac */ /* 0x000ea20008000c00 */
[----:B------:R-:W3:Y:S01]  /*5120*/  @!UP0 LDCU UR5, c[0x0][0xb0c] ;  /* 0x00016180ff0587ac */ /* 0x000ee20008000800 */
[----:B------:R-:W4:Y:S01]  /*5130*/  @!UP0 LDCU UR10, c[0x0][0xb20] ;  /* 0x00016400ff0a87ac */ /* 0x000f220008000800 */
[----:B--2---:R-:W-:Y:S02]  /*5140*/  UIMAD.WIDE.U32 UR8, UR38, UR12, URZ ;  /* 0x0000000c260872a5 */ /* 0x004fe4000f8e00ff */
[----:B------:R-:W-:Y:S02]  /*5150*/  UIMAD.WIDE.U32 UR6, UR37, UR15, URZ ;  /* 0x0000000f250672a5 */ /* 0x000fe4000f8e00ff */
[----:B------:R-:W-:Y:S03]  /*5160*/  @!UP0 UISETP.NE.AND UP1, UPT, UR14, 0x1, UPT ;  /* 0x000000010e00888c */ /* 0x000fe6000bf25270 */
[----:B------:R-:W-:Y:S01]  /*5170*/  @!UP0 UMOV UR4, UR9 ;  /* 0x0000000900048c82 */ /* 0x000fe20008000000 */
[----:B---3--:R-:W-:Y:S02]  /*5180*/  @!UP0 UISETP.NE.AND UP2, UPT, UR5, 0x1, UPT ;  /* 0x000000010500888c */ /* 0x008fe4000bf45270 */
[----:B------:R-:W-:Y:S01]  /*5190*/  @!UP0 USHF.R.U32.HI UR4, URZ, UR13, UR4 ;  /* 0x0000000dff048299 */ /* 0x000fe20008011604 */
[----:B------:R-:W-:Y:S02]  /*51a0*/  @!UP0 UMOV UR6, UR7 ;  /* 0x0000000700068c82 */ /* 0x000fe40008000000 */
[----:B----4-:R-:W-:Y:S02]  /*51b0*/  @!UP0 USHF.R.U32.HI UR6, URZ, UR10, UR6 ;  /* 0x0000000aff068299 */ /* 0x010fe40008011606 */
[----:B------:R-:W-:Y:S02]  /*51c0*/  @!UP0 USEL UR7, UR38, UR4, !UP2 ;  /* 0x0000000426078287 */ /* 0x000fe4000d000000 */
[----:B------:R-:W-:Y:S04]  /*51d0*/  @!UP0 USEL UR6, UR37, UR6, !UP1 ;  /* 0x0000000625068287 */ /* 0x000fe8000c800000 */
[----:B------:R-:W-:Y:S02]  /*51e0*/  @!UP0 UIADD3 UR4, UPT, UPT, -UR7, UR6, URZ ;  /* 0x0000000607048290 */ /* 0x000fe4000fffe1ff */
[----:B------:R-:W-:Y:S02]  /*51f0*/  @!UP0 UIADD3 UR6, UPT, UPT, UR7, -UR6, URZ ;  /* 0x8000000607068290 */ /* 0x000fe4000fffe0ff */
[----:B------:R-:W-:Y:S02]  /*5200*/  @!UP0 UIMAD UR38, UR4, UR5, UR38 ;  /* 0x00000005042682a4 */ /* 0x000fe4000f8e0226 */
[----:B------:R-:W-:Y:S02]  /*5210*/  @!UP0 UIMAD UR37, UR6, UR14, UR37 ;  /* 0x0000000e062582a4 */ /* 0x000fe4000f8e0225 */
[----:B------:R-:W-:Y:S09]  /*5220*/  ULOP3.LUT UP0, URZ, UR56, 0x1b0, URZ, 0xc0, !UPT ;  /* 0x000001b038ff7892 */ /* 0x000ff2000f80c0ff */
[----:B------:R-:W-:Y:S05]  /*5230*/  BRA.U !UP0, `(.L_x_87) ;  /* 0x0000000108407547 */ /* 0x000fea000b800000 */
[----:B------:R-:W2:Y:S01]  /*5240*/  LDCU.64 UR8, c[0x4][0x80] ;  /* 0x01001000ff0877ac */ /* 0x000ea20008000a00 */
[----:B------:R-:W-:Y:S01]  /*5250*/  MOV R3, 0x0 ;  /* 0x0000000000037802 */ /* 0x000fe20000000f00 */
[----:B------:R-:W-:Y:S02]  /*5260*/  HFMA2 R12, -RZ, RZ, 0, 5.9604644775390625e-08 ;  /* 0x00000001ff0c7431 */ /* 0x000fe400000001ff */
[----:B------:R-:W-:Y:S02]  /*5270*/  IMAD.MOV.U32 R8, RZ, RZ, 0x70 ;  /* 0x00000070ff087424 */ /* 0x000fe400078e00ff */
[----:B------:R-:W-:Y:S01]  /*5280*/  IMAD.MOV.U32 R13, RZ, RZ, RZ ;  /* 0x000000ffff0d7224 */ /* 0x000fe200078e00ff */
[----:B------:R-:W3:Y:S01]  /*5290*/  LDCU.64 UR6, c[0x4][0x88] ;  /* 0x01001100ff0677ac */ /* 0x000ee20008000a00 */
[----:B------:R-:W4:Y:S01]  /*52a0*/  LDC.64 R2, c[0x4][R3] ;  /* 0x0100000003027b82 */ /* 0x000f220000000a00 */
[----:B------:R-:W1:Y:S01]  /*52b0*/  LDCU.64 UR4, c[0x4][0x8] ;  /* 0x01000100ff0477ac */ /* 0x000e620008000a00 */
[----:B--2---:R-:W-:Y:S01]  /*52c0*/  MOV R5, UR9 ;  /* 0x0000000900057c02 */ /* 0x004fe20008000f00 */
[----:B------:R-:W-:Y:S01]  /*52d0*/  IMAD.U32 R4, RZ, RZ, UR8 ;  /* 0x00000008ff047e24 */ /* 0x000fe2000f8e00ff */
[----:B---3--:R-:W-:Y:S01]  /*52e0*/  MOV R7, UR7 ;  /* 0x0000000700077c02 */ /* 0x008fe20008000f00 */
[----:B------:R-:W-:Y:S01]  /*52f0*/  IMAD.U32 R6, RZ, RZ, UR6 ;  /* 0x00000006ff067e24 */ /* 0x000fe2000f8e00ff */
[----:B-1----:R-:W-:Y:S01]  /*5300*/  MOV R11, UR5 ;  /* 0x00000005000b7c02 */ /* 0x002fe20008000f00 */
[----:B------:R-:W-:Y:S02]  /*5310*/  IMAD.U32 R10, RZ, RZ, UR4 ;  /* 0x00000004ff0a7e24 */ /* 0x000fe4000f8e00ff */
[----:B------:R-:W-:Y:S07]  /*5320*/  LEPC R20, `(.L_x_87) ;  /* 0x000000001014794e */ /* 0x000fee0000000000 */
[----:B----45:R-:W-:Y:S05]  /*5330*/  CALL.ABS.NOINC R2 ;  /* 0x0000000002007343 */ /* 0x030fea0003c00000 */
.L_x_87:
[----:B------:R-:W-:Y:S01]  /*5340*/  LOP3.LUT P0, RZ, R85, 0x1b0, RZ, 0xc0, !PT ;  /* 0x000001b055ff7812 */ /* 0x000fe2000780c0ff */
[----:B------:R-:W-:Y:S11]  /*5350*/  BSSY.RECONVERGENT B6, `(.L_x_88) ;  /* 0x0000013000067945 */ /* 0x000ff60003800200 */
[----:B------:R-:W-:Y:S01]  /*5360*/  @!UPT UIADD3 URZ, UPT, UPT, URZ, URZ, URZ ;  /* 0x000000fffffff290 */ /* 0x000fe2000fffe0ff */
[----:B------:R-:W-:Y:S05]  /*5370*/  @!P0 BRA `(.L_x_89) ;  /* 0x0000000000408947 */ /* 0x000fea0003800000 */
        /* <DEDUP_REMOVED lines=16> */
.L_x_89:
[----:B------:R-:W-:Y:S05]  /*5480*/  BSYNC.RECONVERGENT B6 ;  /* 0x0000000000067941 */ /* 0x000fea0003800200 */
.L_x_88:
[----:B------:R-:W-:Y:S01]  /*5490*/  ISETP.NE.U32.AND P3, PT, R74, RZ, PT ;  /* 0x000000ff4a00720c */ /* 0x000fe20003f65070 */
[----:B------:R-:W-:Y:S01]  /*54a0*/  UISETP.NE.AND UP1, UPT, UR61, URZ, UPT ;  /* 0x000000ff3d00728c */ /* 0x000fe2000bf25270 */
[----:B------:R-:W-:Y:S02]  /*54b0*/  ISETP.NE.U32.AND P4, PT, R70, RZ, PT ;  /* 0x000000ff4600720c */ /* 0x000fe40003f85070 */
[----:B------:R-:W-:Y:S02]  /*54c0*/  ISETP.NE.AND.EX P3, PT, R75, RZ, PT, P3 ;  /* 0x000000ff4b00720c */ /* 0x000fe40003f65330 */
[----:B------:R-:W-:Y:S02]  /*54d0*/  PLOP3.LUT P1, PT, PT, PT, PT, 0x8, 0x80 ;  /* 0x000000000080781c */ /* 0x000fe40003f2e170 */
[----:B------:R-:W-:Y:S02]  /*54e0*/  PLOP3.LUT P0, PT, PT, PT, UP1, 0x80, 0x8 ;  /* 0x000000000008781c */ /* 0x000fe40003f0f018 */
[----:B------:R-:W-:Y:S02]  /*54f0*/  ISETP.NE.AND.EX P4, PT, R71, RZ, PT, P4 ;  /* 0x000000ff4700720c */ /* 0x000fe40003f85340 */
[----:B------:R-:W2:Y:S09]  /*5500*/  @UP1 LDCU.64 UR4, c[0x0][0x888] ;  /* 0x00011100ff0417ac */ /* 0x000eb20008000a00 */
[----:B------:R-:W-:Y:S01]  /*5510*/  @P0 PLOP3.LUT P1, PT, P3, PT, PT, 0x80, 0x8 ;  /* 0x000000000008081c */ /* 0x000fe20001f2f070 */
[----:B--2---:R-:W-:Y:S04]  /*5520*/  @UP1 UISETP.NE.U32.AND UP0, UPT, UR4, URZ, UPT ;  /* 0x000000ff0400128c */ /* 0x004fe8000bf05070 */
[----:B------:R-:W-:Y:S04]  /*5530*/  @UP1 UISETP.NE.AND.EX UP0, UPT, UR5, URZ, UPT, UP0 ;  /* 0x000000ff0500128c */ /* 0x000fe8000bf05300 */
[----:B------:R-:W-:Y:S01]  /*5540*/  @UP1 USEL UR4, URZ, 0xffffffff, UP0 ;  /* 0xffffffffff041887 */ /* 0x000fe20008000000 */
[----:B------:R-:W-:Y:S11]  /*5550*/  @!P3 BRA `(.L_x_90) ;  /* 0x000000000030b947 */ /* 0x000ff60003800000 */
[----:B------:R-:W-:Y:S01]  /*5560*/  ISETP.NE.U32.AND P2, PT, R72, RZ, PT ;  /* 0x000000ff4800720c */ /* 0x000fe20003f45070 */
[----:B------:R-:W2:Y:S01]  /*5570*/  LDCU.64 UR6, c[0x0][0x358] ;  /* 0x00006b00ff0677ac */ /* 0x000ea20008000a00 */
[----:B------:R-:W-:Y:S02]  /*5580*/  IMAD.MOV.U32 R79, RZ, RZ, 0x1 ;  /* 0x00000001ff4f7424 */ /* 0x000fe400078e00ff */
[----:B------:R-:W-:Y:S11]  /*5590*/  ISETP.NE.AND.EX P2, PT, R73, RZ, PT, P2 ;  /* 0x000000ff4900720c */ /* 0x000ff60003f45320 */
[----:B------:R-:W-:Y:S02]  /*55a0*/  @!UPT UIADD3 URZ, UPT, UPT, URZ, URZ, URZ ;  /* 0x000000fffffff290 */ /* 0x000fe4000fffe0ff */
[----:B------:R-:W3:Y:S01]  /*55b0*/  @P2 LDC.64 R2, c[0x0][0x888] ;  /* 0x00022200ff022b82 */ /* 0x000ee20000000a00 */
[----:B-1----:R-:W-:Y:S04]  /*55c0*/  @P2 IMAD R0, R74, UR36, RZ ;  /* 0x000000244a002c24 */ /* 0x002fe8000f8e02ff */
[----:B---3--:R-:W-:Y:S04]  /*55d0*/  @P2 IMAD.WIDE R2, R0, 0x4, R2 ;  /* 0x0000000400022825 */ /* 0x008fe800078e0202 */
[----:B------:R-:W-:Y:S01]  /*55e0*/  HFMA2 R0, -RZ, RZ, 0, 5.9604644775390625e-08 ;  /* 0x00000001ff007431 */ /* 0x000fe200000001ff */
[----:B--2--5:R2:W5:Y:S04]  /*55f0*/  @P2 LDG.E R39, desc[UR6][R2.64] ;  /* 0x0000000602272981 */ /* 0x024568000c1e1900 */
[----:B------:R-:W-:Y:S01]  /*5600*/  @!P2 PRMT R79, R0, 0x7610, R79 ;  /* 0x00007610004fa816 */ /* 0x000fe2000000004f */
[----:B--2---:R-:W3:Y:S06]  /*5610*/  @!P2 LDC R39, c[0x0][0x880] ;  /* 0x00022000ff27ab82 */ /* 0x004eec0000000800 */
.L_x_90:
[----:B------:R-:W-:Y:S05]  /*5620*/  @!P4 BRA `(.L_x_91) ;  /* 0x000000000024c947 */ /* 0x000fea0003800000 */
[----:B------:R-:W-:Y:S01]  /*5630*/  ISETP.NE.U32.AND P2, PT, R68, RZ, PT ;  /* 0x000000ff4400720c */ /* 0x000fe20003f45070 */
[----:B------:R-:W2:Y:S03]  /*5640*/  LDCU.64 UR6, c[0x0][0x358] ;  /* 0x00006b00ff0677ac */ /* 0x000ea60008000a00 */
[----:B------:R-:W-:Y:S11]  /*5650*/  ISETP.NE.AND.EX P2, PT, R69, RZ, PT, P2 ;  /* 0x000000ff4500720c */ /* 0x000ff60003f45320 */
[----:B------:R-:W-:Y:S02]  /*5660*/  @!UPT UIADD3 URZ, UPT, UPT, URZ, URZ, URZ ;  /* 0x000000fffffff290 */ /* 0x000fe4000fffe0ff */
[----:B------:R-:W4:Y:S01]  /*5670*/  @P2 LDC.64 R2, c[0x0][0x8a8] ;  /* 0x00022a00ff022b82 */ /* 0x000f220000000a00 */
[----:B-1----:R-:W-:Y:S04]  /*5680*/  @P2 IMAD R0, R70, UR36, RZ ;  /* 0x0000002446002c24 */ /* 0x002fe8000f8e02ff */
[----:B----4-:R-:W-:Y:S05]  /*5690*/  @P2 IMAD.WIDE R2, R0, 0x4, R2 ;  /* 0x0000000400022825 */ /* 0x010fea00078e0202 */
[----:B--2--5:R2:W5:Y:S02]  /*56a0*/  @P2 LDG.E R38, desc[UR6][R2.64] ;  /* 0x0000000602262981 */ /* 0x024564000c1e1900 */
[----:B--2---:R-:W4:Y:S02]  /*56b0*/  @!P2 LDC R38, c[0x0][0x8a0] ;  /* 0x00022800ff26ab82 */ /* 0x004f240000000800 */
.L_x_91:
[----:B---3-5:R-:W-:Y:S01]  /*56c0*/  @P0 FSETP.NEU.AND P4, PT, R39, RZ, PT ;  /* 0x000000ff2700020b */ /* 0x028fe20003f8d000 */
[----:B-1----:R-:W-:Y:S01]  /*56d0*/  IMAD.U32 R0, RZ, RZ, UR4 ;  /* 0x00000004ff007e24 */ /* 0x002fe2000f8e00ff */
[----:B------:R-:W-:Y:S01]  /*56e0*/  @P0 LOP3.LUT P2, RZ, R79, 0xff, RZ, 0xc0, !PT ;  /* 0x000000ff4fff0812 */ /* 0x000fe2000784c0ff */
[----:B------:R-:W-:Y:S01]  /*56f0*/  BSSY B1, `(.L_x_92) ;  /* 0x0000039000017945 */ /* 0x000fe20003800000 */
[----:B------:R-:W-:Y:S02]  /*5700*/  @P0 SEL R2, RZ, 0xffffffff, P4 ;  /* 0xffffffffff020807 */ /* 0x000fe40002000000 */
[----:B------:R-:W-:Y:S02]  /*5710*/  CS2R R66, SRZ ;  /* 0x0000000000427805 */ /* 0x000fe4000001ff00 */
[----:B------:R-:W-:Y:S02]  /*5720*/  LEA R22, R36, UR44, 0x3 ;  /* 0x0000002c24167c11 */ /* 0x000fe4000f8e18ff */
[----:B------:R-:W-:Y:S02]  /*5730*/  CS2R R64, SRZ ;  /* 0x0000000000407805 */ /* 0x000fe4000001ff00 */
[----:B------:R-:W-:Y:S02]  /*5740*/  @P1 SEL R2, R0, R2, !P2 ;  /* 0x0000000200021207 */ /* 0x000fe40005000000 */
[----:B------:R-:W-:Y:S02]  /*5750*/  CS2R R18, SRZ ;  /* 0x0000000000127805 */ /* 0x000fe4000001ff00 */
[----:B------:R-:W-:Y:S02]  /*5760*/  SHF.L.U32 R3, R84, 0x1f, RZ ;  /* 0x0000001f54037819 */ /* 0x000fe400000006ff */
[----:B------:R-:W-:Y:S02]  /*5770*/  CS2R R16, SRZ ;  /* 0x0000000000107805 */ /* 0x000fe4000001ff00 */
[----:B------:R-:W-:Y:S02]  /*5780*/  @P0 LOP3.LUT R2, R2, 0x1, RZ, 0xc0, !PT ;  /* 0x0000000102020812 */ /* 0x000fe400078ec0ff */
[----:B------:R-:W-:Y:S02]  /*5790*/  PLOP3.LUT P5, PT, PT, PT, PT, 0x8, 0x80 ;  /* 0x000000000080781c */ /* 0x000fe40003fae170 */
[----:B------:R-:W-:Y:S02]  /*57a0*/  ISETP.NE.U32.OR P1, PT, R2, 0x1, !P0 ;  /* 0x000000010200780c */ /* 0x000fe40004725470 */
[----:B------:R-:W-:Y:S11]  /*57b0*/  LEA.HI R2, R36, R36, RZ, 0x1 ;  /* 0x0000002424027211 */ /* 0x000ff600078f08ff */
[----:B------:R-:W-:Y:S04]  /*57c0*/  @P1 SHF.L.U32 R0, R82, 0x1f, RZ ;  /* 0x0000001f52001819 */ /* 0x000fe800000006ff */
[----:B------:R1:W2:Y:S01]  /*57d0*/  @P1 SYNCS.PHASECHK.TRANS64.TRYWAIT P0, [UR44+0x50], R0 ;  /* 0x00005000ff0015a7 */ /* 0x0002a2000800112c */
[----:B------:R3:W3:Y:S01]  /*57e0*/  SYNCS.PHASECHK.TRANS64.TRYWAIT P4, [R22+URZ+0x90], R3 ;  /* 0x00009003160075a7 */ /* 0x0006e200080811ff */
[C---:B-1----:R-:W-:Y:S01]  /*57f0*/  IMAD.SHL.U32 R0, R2.reuse, 0x20, RZ ;  /* 0x0000002002007824 */ /* 0x042fe200078e00ff */
[----:B------:R-:W-:Y:S04]  /*5800*/  LOP3.LUT R2, R2, 0xffe, RZ, 0xc0, !PT ;  /* 0x00000ffe02027812 */ /* 0x000fe800078ec0ff */
[----:B------:R-:W-:Y:S01]  /*5810*/  LOP3.LUT R0, R0, 0xffffffc0, RZ, 0xc0, !PT ;  /* 0xffffffc000007812 */ /* 0x000fe200078ec0ff */
[----:B------:R-:W-:Y:S04]  /*5820*/  IMAD.IADD R2, R36, 0x1, -R2 ;  /* 0x0000000124027824 */ /* 0x000fe800078e0a02 */
[----:B------:R-:W-:Y:S04]  /*5830*/  IMAD.IADD R0, R37, 0x1, R0 ;  /* 0x0000000125007824 */ /* 0x000fe800078e0200 */
[----:B------:R-:W-:Y:S01]  /*5840*/  IMAD R2, R2, 0x100000, R0 ;  /* 0x0010000002027824 */ /* 0x000fe200078e0200 */
[----:B--2---:R-:W-:Y:S01]  /*5850*/  @P1 PLOP3.LUT P5, PT, P0, PT, PT, 0x8, 0x80 ;  /* 0x000000000080181c */ /* 0x004fe200007ae170 */
[----:B------:R-:W-:Y:S01]  /*5860*/  @!UPT UIADD3 URZ, UPT, UPT, URZ, URZ, URZ ;  /* 0x000000fffffff290 */ /* 0x000fe2000fffe0ff */
[----:B---3--:R-:W-:Y:S11]  /*5870*/  @!P1 BRA `(.L_x_93) ;  /* 0x0000000000809947 */ /* 0x008ff60003800000 */
[----:B------:R-:W-:Y:S01]  /*5880*/  ISETP.NE.U32.AND P0, PT, RZ, UR58, PT ;  /* 0x0000003aff007c0c */ /* 0x000fe2000bf05070 */
[----:B------:R-:W-:Y:S01]  /*5890*/  BSSY B0, `(.L_x_94) ;  /* 0x0000012000007945 */ /* 0x000fe20003800000 */
[----:B------:R-:W-:Y:S02]  /*58a0*/  FSETP.NEU.AND P2, PT, R39, RZ, PT ;  /* 0x000000ff2700720b */ /* 0x000fe40003f4d000 */
[----:B------:R-:W-:Y:S02]  /*58b0*/  CS2R R18, SRZ ;  /* 0x0000000000127805 */ /* 0x000fe4000001ff00 */
[----:B------:R-:W-:Y:S02]  /*58c0*/  ISETP.NE.AND.EX P0, PT, RZ, UR59, PT, P0 ;  /* 0x0000003bff007c0c */ /* 0x000fe4000bf05300 */
[----:B------:R-:W-:Y:S02]  /*58d0*/  CS2R R16, SRZ ;  /* 0x0000000000107805 */ /* 0x000fe4000001ff00 */
[----:B------:R-:W-:Y:S02]  /*58e0*/  LOP3.LUT P1, RZ, R79, 0xff, RZ, 0xc0, !PT ;  /* 0x000000ff4fff7812 */ /* 0x000fe4000782c0ff */
[----:B------:R-:W-:Y:S02]  /*58f0*/  CS2R R66, SRZ ;  /* 0x0000000000427805 */ /* 0x000fe4000001ff00 */
[----:B------:R-:W-:Y:S02]  /*5900*/  SEL R0, RZ, 0xffffffff, P2 ;  /* 0xffffffffff007807 */ /* 0x000fe40001000000 */
[----:B------:R-:W-:Y:S02]  /*5910*/  CS2R R64, SRZ ;  /* 0x0000000000407805 */ /* 0x000fe4000001ff00 */
[----:B------:R-:W-:Y:S04]  /*5920*/  SEL R4, RZ, 0xffffffff, P0 ;  /* 0xffffffffff047807 */ /* 0x000fe80000000000 */
[----:B------:R-:W-:Y:S04]  /*5930*/  @P3 SEL R0, R4, R0, !P1 ;  /* 0x0000000004003207 */ /* 0x000fe80004800000 */
[----:B------:R-:W-:Y:S04]  /*5940*/  LOP3.LUT R0, R0, 0x1, RZ, 0xc0, !PT ;  /* 0x0000000100007812 */ /* 0x000fe800078ec0ff */
[----:B------:R-:W-:Y:S01]  /*5950*/  ISETP.NE.U32.AND P0, PT, R0, 0x1, PT ;  /* 0x000000010000780c */ /* 0x000fe20003f05070 */
[----:B------:R-:W-:Y:S01]  /*5960*/  @!UPT UIADD3 URZ, UPT, UPT, URZ, URZ, URZ ;  /* 0x000000fffffff290 */ /* 0x000fe2000fffe0ff */
[----:B------:R-:W-:Y:S11]  /*5970*/  @!P5 BRA `(.L_x_95) ;  /* 0x00000000000cd947 */ /* 0x000ff60003800000 */
[----:B------:R-:W-:Y:S04]  /*5980*/  SHF.L.U32 R4, R82, 0x1f, RZ ;  /* 0x0000001f52047819 */ /* 0x000fe800000006ff */
[----:B------:R-:W1:Y:S02]  /*5990*/  SYNCS.PHASECHK.TRANS64.TRYWAIT P1, [UR44+0x50], R4 ;  /* 0x00005004ff0075a7 */ /* 0x000e64000802112c */
[----:B-1----:R-:W-:Y:S05]  /*59a0*/  @!P1 BRA `(.L_x_96) ;  /* 0x0000001400689947 */ /* 0x002fea0003800000 */
.L_x_95:
[----:B------:R-:W-:Y:S05]  /*59b0*/  BSYNC B0 ;  /* 0x0000000000007941 */ /* 0x000fea0003800000 */
.L_x_94:
[----:B------:R2:W3:Y:S01]  /*59c0*/  @P0 LDS.128 R16, [R78+UR44+0x200] ;  /* 0x0002002c4e100984 */ /* 0x0004e20008000c00 */
[----:B------:R-:W-:Y:S01]  /*59d0*/  UIADD3 UR4, UPT, UPT, UR44, 0x58, URZ ;  /* 0x000000582c047890 */ /* 0x000fe2000fffe0ff */
[----:B------:R-:W-:Y:S02]  /*59e0*/  LOP3.LUT R82, R82, 0x1, RZ, 0x3c, !PT ;  /* 0x0000000152527812 */ /* 0x000fe400078e3cff */
[----:B------:R2:W1:Y:S01]  /*59f0*/  @P0 LDS.128 R64, [R77+0x10] ;  /* 0x000010004d400984 */ /* 0x0004620000000c00 */
[----:B------:R-:W-:Y:S01]  /*5a00*/  UPRMT UR4, UR48, 0x654, UR4 ;  /* 0x0000065430047896 */ /* 0x000fe20008000004 */
[----:B------:R-:W-:Y:S01]  /*5a10*/  @!PT LDS RZ, [RZ] ;  /* 0x00000000fffff984 */ /* 0x000fe20000000800 */
[----:B------:R-:W-:Y:S01]  /*5a20*/  @!PT LDS RZ, [RZ] ;  /* 0x00000000fffff984 */ /* 0x000fe20000000800 */
[----:B------:R-:W-:Y:S01]  /*5a30*/  @!PT LDS RZ, [RZ] ;  /* 0x00000000fffff984 */ /* 0x000fe20000000800 */
[----:B------:R-:W-:Y:S01]  /*5a40*/  @!PT LDS RZ, [RZ] ;  /* 0x00000000fffff984 */ /* 0x000fe20000000800 */
[----:B------:R5:W-:Y:S06]  /*5a50*/  MEMBAR.ALL.CTA ;  /* 0x0000000000007992 */ /* 0x000bec0000008000 */
[----:B-----5:R-:W5:Y:S02]  /*5a60*/  FENCE.VIEW.ASYNC.S ;  /* 0x00000000000073c6 */ /* 0x020f640000000000 */
[----:B-----5:R-:W-:Y:S03]  /*5a70*/  SYNCS.ARRIVE.TRANS64.RED.A1T0 RZ, [UR4], RZ ;  /* 0x000000ffffff79a7 */ /* 0x020fe60008100404 */
.L_x_93:
[----:B------:R-:W-:Y:S05]  /*5a80*/  BSYNC B1 ;  /* 0x0000000000017941 */ /* 0x000fea0003800000 */
.L_x_92:
[----:B-1----:R-:W-:Y:S04]  /*5a90*/  SHF.R.U32.HI R0, RZ, 0x15, R2 ;  /* 0x00000015ff007819 */ /* 0x002fe80000011602 */
[----:B------:R-:W-:Y:S01]  /*5aa0*/  LOP3.LUT P0, RZ, R0, 0x3, R80, 0x48, !PT ;  /* 0x0000000300ff7812 */ /* 0x000fe20007804850 */
[----:B------:R-:W-:Y:S01]  /*5ab0*/  @!UPT UIADD3 URZ, UPT, UPT, URZ, URZ, URZ ;  /* 0x000000fffffff290 */ /* 0x000fe2000fffe0ff */
[----:B------:R-:W-:Y:S11]  /*5ac0*/  @P4 BRA `(.L_x_97) ;  /* 0x0000000000084947 */ /* 0x000ff60003800000 */
[----:B------:R-:W1:Y:S02]  /*5ad0*/  SYNCS.PHASECHK.TRANS64.TRYWAIT P1, [R22+URZ+0x90], R3 ;  /* 0x00009003160075a7 */ /* 0x000e6400080211ff */
[----:B-1----:R-:W-:Y:S05]  /*5ae0*/  @!P1 BRA `(.L_x_98) ;  /* 0x0000001400309947 */ /* 0x002fea0003800000 */
.L_x_97:
[----:B------:R-:W-:Y:S05]  /*5af0*/  @!P0 BRA `(.L_x_99) ;  /* 0x0000000000408947 */ /* 0x000fea0003800000 */
[----:B------:R-:W1:Y:S01]  /*5b00*/  LDCU.64 UR8, c[0x4][0x70] ;  /* 0x01000e00ff0877ac */ /* 0x000e620008000a00 */
[----:B------:R-:W-:Y:S01]  /*5b10*/  MOV R15, 0x0 ;  /* 0x00000000000f7802 */ /* 0x000fe20000000f00 */
[----:B------:R-:W-:Y:S02]  /*5b20*/  HFMA2 R12, -RZ, RZ, 0, 5.9604644775390625e-08 ;  /* 0x00000001ff0c7431 */ /* 0x000fe400000001ff */
[----:B------:R-:W-:Y:S02]  /*5b30*/  IMAD.MOV.U32 R8, RZ, RZ, 0x192 ;  /* 0x00000192ff087424 */ /* 0x000fe400078e00ff */
[----:B------:R-:W-:Y:S01]  /*5b40*/  IMAD.MOV.U32 R13, RZ, RZ, RZ ;  /* 0x000000ffff0d7224 */ /* 0x000fe200078e00ff */
[----:B------:R-:W5:Y:S01]  /*5b50*/  LDCU.64 UR6, c[0x4][0x78] ;  /* 0x01000f00ff0677ac */ /* 0x000f620008000a00 */
[----:B------:R-:W2:Y:S01]  /*5b60*/  LDC.64 R14, c[0x4][R15] ;  /* 0x010000000f0e7b82 */ /* 0x000ea20000000a00 */
[----:B------:R-:W3:Y:S01]  /*5b70*/  LDCU.64 UR4, c[0x4][0x10] ;  /* 0x01000200ff0477ac */ /* 0x000ee20008000a00 */
[----:B-1----:R-:W-:Y:S01]  /*5b80*/  MOV R5, UR9 ;  /* 0x0000000900057c02 */ /* 0x002fe20008000f00 */
[----:B------:R-:W-:Y:S01]  /*5b90*/  IMAD.U32 R4, RZ, RZ, UR8 ;  /* 0x00000008ff047e24 */ /* 0x000fe2000f8e00ff */
[----:B-----5:R-:W-:Y:S01]  /*5ba0*/  MOV R7, UR7 ;  /* 0x0000000700077c02 */ /* 0x020fe20008000f00 */
[----:B------:R-:W-:Y:S01]  /*5bb0*/  IMAD.U32 R6, RZ, RZ, UR6 ;  /* 0x00000006ff067e24 */ /* 0x000fe2000f8e00ff */
[----:B---3--:R-:W-:Y:S01]  /*5bc0*/  MOV R11, UR5 ;  /* 0x00000005000b7c02 */ /* 0x008fe20008000f00 */
[----:B------:R-:W-:Y:S02]  /*5bd0*/  IMAD.U32 R10, RZ, RZ, UR4 ;  /* 0x00000004ff0a7e24 */ /* 0x000fe4000f8e00ff */
[----:B------:R-:W-:Y:S07]  /*5be0*/  LEPC R20, `(.L_x_99) ;  /* 0x000000001014794e */ /* 0x000fee0000000000 */
[----:B--2-4-:R-:W-:Y:S05]  /*5bf0*/  CALL.ABS.NOINC R14 ;  /* 0x000000000e007343 */ /* 0x014fea0003c00000 */
.L_x_99:
[----:B------:R-:W-:Y:S01]  /*5c00*/  LOP3.LUT P0, RZ, R76, 0x60, RZ, 0xc0, !PT ;  /* 0x000000604cff7812 */ /* 0x000fe2000780c0ff */
[----:B------:R-:W-:Y:S05]  /*5c10*/  WARPSYNC.ALL ;  /* 0x0000000000007948 */ /* 0x000fea0003800000 */
[----:B------:R-:W-:Y:S01]  /*5c20*/  R2UR UR4, R2 ;  /* 0x00000000020472ca */ /* 0x000fe200000e0000 */
[----:B------:R-:W-:Y:S01]  /*5c30*/  BSSY.RECONVERGENT B0, `(.L_x_100) ;  /* 0x000009f000007945 */ /* 0x000fe20003800200 */
[-C--:B---3--:R-:W-:Y:S02]  /*5c40*/  F2FP.F16.E5M2.UNPACK_B R2, R16.reuse ;  /* 0x00000010ff02723e */ /* 0x088fe400020004ff */
[----:B------:R-:W-:Y:S02]  /*5c50*/  F2FP.F16.E5M2.UNPACK_B R16, R16.H1 ;  /* 0x00000010ff10723e */ /* 0x000fe400030004ff */
[----:B------:R-:W-:Y:S01]  /*5c60*/  R2UR UR5, R22 ;  /* 0x00000000160572ca */ /* 0x000fe200000e0000 */
[----:B------:R-:W-:Y:S01]  /*5c70*/  HADD2.F32 R0, -RZ, R2.H0_H0 ;  /* 0x20000002ff007230 */ /* 0x000fe20000004100 */
[-C--:B------:R-:W-:Y:S01]  /*5c80*/  F2FP.F16.E5M2.UNPACK_B R42, R17.reuse ;  /* 0x00000011ff2a723e */ /* 0x080fe200020004ff */
[--C-:B------:R-:W-:Y:S01]  /*5c90*/  HADD2.F32 R3, -RZ, R16.reuse.H0_H0 ;  /* 0x20000010ff037230 */ /* 0x100fe20000004100 */
[----:B------:R-:W-:Y:S01]  /*5ca0*/  F2FP.F16.E5M2.UNPACK_B R44, R17.H1 ;  /* 0x00000011ff2c723e */ /* 0x000fe200030004ff */
[----:B------:R-:W-:Y:S01]  /*5cb0*/  HADD2.F32 R40, -RZ, R16.H1_H1 ;  /* 0x30000010ff287230 */ /* 0x000fe20000004100 */
[-C--:B------:R-:W-:Y:S01]  /*5cc0*/  F2FP.F16.E5M2.UNPACK_B R46, R18.reuse ;  /* 0x00000012ff2e723e */ /* 0x080fe200020004ff */
[----:B------:R-:W-:Y:S01]  /*5cd0*/  HADD2.F32 R2, -RZ, R2.H1_H1 ;  /* 0x30000002ff027230 */ /* 0x000fe20000004100 */
[----:B------:R-:W-:Y:S01]  /*5ce0*/  F2FP.F16.E5M2.UNPACK_B R48, R18.H1 ;  /* 0x00000012ff30723e */ /* 0x000fe200030004ff */
[--C-:B------:R-:W-:Y:S01]  /*5cf0*/  HADD2.F32 R41, -RZ, R42.reuse.H0_H0 ;  /* 0x2000002aff297230 */ /* 0x100fe20000004100 */
[-C--:B------:R-:W-:Y:S01]  /*5d00*/  F2FP.F16.E5M2.UNPACK_B R50, R19.reuse ;  /* 0x00000013ff32723e */ /* 0x080fe200020004ff */
[----:B------:R-:W-:Y:S01]  /*5d10*/  HADD2.F32 R42, -RZ, R42.H1_H1 ;  /* 0x3000002aff2a7230 */ /* 0x000fe20000004100 */
[----:B------:R-:W-:Y:S01]  /*5d20*/  F2FP.F16.E5M2.UNPACK_B R52, R19.H1 ;  /* 0x00000013ff34723e */ /* 0x000fe200030004ff */
[----:B------:R-:W-:Y:S01]  /*5d30*/  HADD2.F32 R43, -RZ, R44.H0_H0 ;  /* 0x2000002cff2b7230 */ /* 0x000fe20000004100 */
[----:B------:R-:W-:Y:S01]  /*5d40*/  LDTM.16dp32bit_t0_t15.x32 R4, tmem[UR4] ;  /* 0x00000004000479ee */ /* 0x000fe20008a80000 */
[----:B------:R-:W1:Y:S01]  /*5d50*/  LDTM.16dp32bit_t16_t31.x32 R4, tmem[UR4+0x20] ;  /* 0x00002004000479ee */ /* 0x000e620008aa0000 */
[----:B------:R-:W-:Y:S01]  /*5d60*/  NOP ;  /* 0x0000000000007918 */ /* 0x000fe20000000000 */
[----:B------:R-:W-:Y:S01]  /*5d70*/  UIADD3 UR4, UPT, UPT, UR5, 0xb0, URZ ;  /* 0x000000b005047890 */ /* 0x000fe2000fffe0ff */
[--C-:B------:R-:W-:Y:S01]  /*5d80*/  HADD2.F32 R45, -RZ, R46.reuse.H0_H0 ;  /* 0x2000002eff2d7230 */ /* 0x100fe20000004100 */
[----:B------:R-:W-:Y:S01]  /*5d90*/  F2FP.F16.E5M2.UNPACK_B R54, R64 ;  /* 0x00000040ff36723e */ /* 0x000fe200020004ff */
[----:B------:R-:W-:Y:S01]  /*5da0*/  HADD2.F32 R46, -RZ, R46.H1_H1 ;  /* 0x3000002eff2e7230 */ /* 0x000fe20000004100 */
[----:B------:R-:W-:Y:S01]  /*5db0*/  UPRMT UR4, UR48, 0x654, UR4 ;  /* 0x0000065430047896 */ /* 0x000fe20008000004 */
[--C-:B------:R-:W-:Y:S01]  /*5dc0*/  HADD2.F32 R49, -RZ, R50.reuse.H0_H0 ;  /* 0x20000032ff317230 */ /* 0x100fe20000004100 */
[-C--:B------:R-:W-:Y:S01]  /*5dd0*/  F2FP.F16.E5M2.UNPACK_B R58, R65.reuse ;  /* 0x00000041ff3a723e */ /* 0x080fe200020004ff */
[----:B------:R-:W-:Y:S01]  /*5de0*/  HADD2.F32 R50, -RZ, R50.H1_H1 ;  /* 0x30000032ff327230 */ /* 0x000fe20000004100 */
[----:B------:R-:W-:Y:S01]  /*5df0*/  F2FP.F16.E5M2.UNPACK_B R62, R66 ;  /* 0x00000042ff3e723e */ /* 0x000fe200020004ff */
[--C-:B------:R-:W-:Y:S01]  /*5e00*/  HADD2.F32 R53, -RZ, R54.reuse.H0_H0 ;  /* 0x20000036ff357230 */ /* 0x100fe20000004100 */
[----:B------:R-:W-:Y:S01]  /*5e10*/  F2FP.F16.E5M2.UNPACK_B R56, R64.H1 ;  /* 0x00000040ff38723e */ /* 0x000fe200030004ff */
[----:B------:R-:W-:Y:S01]  /*5e20*/  HADD2.F32 R54, -RZ, R54.H1_H1 ;  /* 0x30000036ff367230 */ /* 0x000fe20000004100 */
[----:B------:R-:W-:Y:S01]  /*5e30*/  F2FP.F16.E5M2.UNPACK_B R60, R65.H1 ;  /* 0x00000041ff3c723e */ /* 0x000fe200030004ff */
[----:B-1----:R-:W-:Y:S01]  /*5e40*/  SYNCS.ARRIVE.TRANS64.RED.A1T0 RZ, [UR4], RZ ;  /* 0x000000ffffff79a7 */ /* 0x002fe20008100404 */
[--C-:B------:R-:W-:Y:S01]  /*5e50*/  HADD2.F32 R57, -RZ, R58.reuse.H0_H0 ;  /* 0x2000003aff397230 */ /* 0x100fe20000004100 */
[-C--:B------:R-:W-:Y:S01]  /*5e60*/  F2FP.F16.E5M2.UNPACK_B R65, R67.reuse ;  /* 0x00000043ff41723e */ /* 0x080fe200020004ff */
[----:B------:R-:W-:Y:S01]  /*5e70*/  HADD2.F32 R58, -RZ, R58.H1_H1 ;  /* 0x3000003aff3a7230 */ /* 0x000fe20000004100 */
[----:B------:R-:W-:Y:S01]  /*5e80*/  F2FP.F16.E5M2.UNPACK_B R64, R66.H1 ;  /* 0x00000042ff40723e */ /* 0x000fe200030004ff */
[--C-:B------:R-:W-:Y:S01]  /*5e90*/  HADD2.F32 R61, -RZ, R62.reuse.H0_H0 ;  /* 0x2000003eff3d7230 */ /* 0x100fe20000004100 */
[----:B------:R-:W-:Y:S01]  /*5ea0*/  F2FP.F16.E5M2.UNPACK_B R67, R67.H1 ;  /* 0x00000043ff43723e */ /* 0x000fe200030004ff */
[----:B------:R-:W-:Y:S01]  /*5eb0*/  HADD2.F32 R62, -RZ, R62.H1_H1 ;  /* 0x3000003eff3e7230 */ /* 0x000fe20000004100 */
[----:B------:R-:W-:Y:S01]  /*5ec0*/  IADD3 R36, PT, PT, R36, 0x1, RZ ;  /* 0x0000000124247810 */ /* 0x000fe20007ffe0ff */
[C---:B----4-:R-:W-:Y:S01]  /*5ed0*/  FMUL R4, R38.reuse, R4 ;  /* 0x0000000426047220 */ /* 0x050fe20000400000 */
[C---:B------:R-:W-:Y:S01]  /*5ee0*/  FMUL R5, R38.reuse, R5 ;  /* 0x0000000526057220 */ /* 0x040fe20000400000 */
[C---:B------:R-:W-:Y:S01]  /*5ef0*/  FMUL R8, R38.reuse, R8 ;  /* 0x0000000826087220 */ /* 0x040fe20000400000 */
[C---:B------:R-:W-:Y:S01]  /*5f00*/  FMUL R9, R38.reuse, R9 ;  /* 0x0000000926097220 */ /* 0x040fe20000400000 */
[C---:B------:R-:W-:Y:S01]  /*5f10*/  FFMA R4, R39.reuse, R0, R4 ;  /* 0x0000000027047223 */ /* 0x040fe20000000004 */
[C---:B------:R-:W-:Y:S01]  /*5f20*/  FFMA R5, R39.reuse, R2, R5 ;  /* 0x0000000227057223 */ /* 0x040fe20000000005 */
[C---:B------:R-:W-:Y:S01]  /*5f30*/  FMUL R12, R38.reuse, R12 ;  /* 0x0000000c260c7220 */ /* 0x040fe20000400000 */
        /* <DEDUP_REMOVED lines=10> */
[----:B------:R-:W-:Y:S02]  /*5fe0*/  HADD2.F32 R44, -RZ, R44.H1_H1 ;  /* 0x3000002cff2c7230 */ /* 0x000fe40000004100 */
[C---:B------:R-:W-:Y:S01]  /*5ff0*/  FMUL R10, R38.reuse, R10 ;  /* 0x0000000a260a7220 */ /* 0x040fe20000400000 */
[C---:B------:R-:W-:Y:S01]  /*6000*/  FFMA R6, R39.reuse, R3, R6 ;  /* 0x0000000327067223 */ /* 0x040fe20000000006 */
[C---:B------:R-:W-:Y:S01]  /*6010*/  FFMA R7, R39.reuse, R40, R7 ;  /* 0x0000002827077223 */ /* 0x040fe20000000007 */
[C---:B------:R-:W-:Y:S01]  /*6020*/  FFMA R8, R39.reuse, R41, R8 ;  /* 0x0000002927087223 */ /* 0x040fe20000000008 */
[C---:B------:R-:W-:Y:S01]  /*6030*/  FFMA R9, R39.reuse, R42, R9 ;  /* 0x0000002a27097223 */ /* 0x040fe20000000009 */
[----:B------:R-:W-:Y:S01]  /*6040*/  FFMA R10, R39, R43, R10 ;  /* 0x0000002b270a7223 */ /* 0x000fe2000000000a */
[--C-:B------:R-:W-:Y:S01]  /*6050*/  HADD2.F32 R40, -RZ, R65.reuse.H0_H0 ;  /* 0x20000041ff287230 */ /* 0x100fe20000004100 */
[----:B------:R-:W-:Y:S01]  /*6060*/  F2FP.SATFINITE.E5M2.F32.PACK_AB_MERGE_C R86, R7, R6, RZ ;  /* 0x000000060756723e */ /* 0x000fe200048060ff */
[C---:B------:R-:W-:Y:S01]  /*6070*/  FMUL R7, R38.reuse, R24 ;  /* 0x0000001826077220 */ /* 0x040fe20000400000 */
[C---:B------:R-:W-:Y:S01]  /*6080*/  FMUL R24, R38.reuse, R29 ;  /* 0x0000001d26187220 */ /* 0x040fe20000400000 */
[C---:B------:R-:W-:Y:S01]  /*6090*/  FMUL R29, R38.reuse, R34 ;  /* 0x00000022261d7220 */ /* 0x040fe20000400000 */
[----:B------:R-:W-:Y:S02]  /*60a0*/  HADD2.F32 R65, -RZ, R65.H1_H1 ;  /* 0x30000041ff417230 */ /* 0x000fe40000004100 */
[C---:B------:R-:W-:Y:S01]  /*60b0*/  FMUL R11, R38.reuse, R11 ;  /* 0x0000000b260b7220 */ /* 0x040fe20000400000 */
[--C-:B------:R-:W-:Y:S02]  /*60c0*/  HADD2.F32 R47, -RZ, R48.reuse.H0_H0 ;  /* 0x20000030ff2f7230 */ /* 0x100fe40000004100 */
[C---:B------:R-:W-:Y:S01]  /*60d0*/  FMUL R14, R38.reuse, R14 ;  /* 0x0000000e260e7220 */ /* 0x040fe20000400000 */
[----:B------:R-:W-:Y:S02]  /*60e0*/  HADD2.F32 R48, -RZ, R48.H1_H1 ;  /* 0x30000030ff307230 */ /* 0x000fe40000004100 */
[C---:B------:R-:W-:Y:S01]  /*60f0*/  FFMA R11, R39.reuse, R44, R11 ;  /* 0x0000002c270b7223 */ /* 0x040fe2000000000b */
[C---:B------:R-:W-:Y:S01]  /*6100*/  FFMA R12, R39.reuse, R45, R12 ;  /* 0x0000002d270c7223 */ /* 0x040fe2000000000c */
[C---:B------:R-:W-:Y:S01]  /*6110*/  FFMA R13, R39.reuse, R46, R13 ;  /* 0x0000002e270d7223 */ /* 0x040fe2000000000d */
[----:B------:R-:W-:Y:S01]  /*6120*/  FFMA R14, R39, R47, R14 ;  /* 0x0000002f270e7223 */ /* 0x000fe2000000000e */
[C---:B------:R-:W-:Y:S01]  /*6130*/  FMUL R15, R38.reuse, R15 ;  /* 0x0000000f260f7220 */ /* 0x040fe20000400000 */
[--C-:B------:R-:W-:Y:S01]  /*6140*/  HADD2.F32 R51, -RZ, R52.reuse.H0_H0 ;  /* 0x20000034ff337230 */ /* 0x100fe20000004100 */
[----:B------:R-:W-:Y:S01]  /*6150*/  F2FP.SATFINITE.E5M2.F32.PACK_AB_MERGE_C R10, R11, R10, RZ ;  /* 0x0000000a0b0a723e */ /* 0x000fe200048060ff */
[----:B------:R-:W-:Y:S02]  /*6160*/  HADD2.F32 R52, -RZ, R52.H1_H1 ;  /* 0x30000034ff347230 */ /* 0x000fe40000004100 */
[C---:B------:R-:W-:Y:S01]  /*6170*/  FFMA R15, R39.reuse, R48, R15 ;  /* 0x00000030270f7223 */ /* 0x040fe2000000000f */
[C---:B------:R-:W-:Y:S01]  /*6180*/  FFMA R16, R39.reuse, R49, R16 ;  /* 0x0000003127107223 */ /* 0x040fe20000000010 */
[C---:B------:R-:W-:Y:S01]  /*6190*/  FFMA R17, R39.reuse, R50, R17 ;  /* 0x0000003227117223 */ /* 0x040fe20000000011 */
[C---:B------:R-:W-:Y:S01]  /*61a0*/  FMUL R18, R38.reuse, R18 ;  /* 0x0000001226127220 */ /* 0x040fe20000400000 */
[C---:B------:R-:W-:Y:S01]  /*61b0*/  FMUL R19, R38.reuse, R19 ;  /* 0x0000001326137220 */ /* 0x040fe20000400000 */
[--C-:B------:R-:W-:Y:S02]  /*61c0*/  HADD2.F32 R55, -RZ, R56.reuse.H0_H0 ;  /* 0x20000038ff377230 */ /* 0x100fe40000004100 */
[C---:B------:R-:W-:Y:S01]  /*61d0*/  FMUL R3, R38.reuse, R22 ;  /* 0x0000001626037220 */ /* 0x040fe20000400000 */
[C---:B------:R-:W-:Y:S01]  /*61e0*/  FFMA R18, R39.reuse, R51, R18 ;  /* 0x0000003327127223 */ /* 0x040fe20000000012 */
[----:B------:R-:W-:Y:S02]  /*61f0*/  HADD2.F32 R56, -RZ, R56.H1_H1 ;  /* 0x30000038ff387230 */ /* 0x000fe40000004100 */
[C---:B------:R-:W-:Y:S01]  /*6200*/  FFMA R19, R39.reuse, R52, R19 ;  /* 0x0000003427137223 */ /* 0x040fe20000000013 */
[C---:B------:R-:W-:Y:S01]  /*6210*/  FMUL R6, R38.reuse, R23 ;  /* 0x0000001726067220 */ /* 0x040fe20000400000 */
[C---:B------:R-:W-:Y:S01]  /*6220*/  FFMA R0, R39.reuse, R53, R0 ;  /* 0x0000003527007223 */ /* 0x040fe20000000000 */
[C---:B------:R-:W-:Y:S01]  /*6230*/  FFMA R2, R39.reuse, R54, R2 ;  /* 0x0000003627027223 */ /* 0x040fe20000000002 */
[--C-:B------:R-:W-:Y:S02]  /*6240*/  HADD2.F32 R59, -RZ, R60.reuse.H0_H0 ;  /* 0x2000003cff3b7230 */ /* 0x100fe40000004100 */
[C---:B------:R-:W-:Y:S01]  /*6250*/  FFMA R3, R39.reuse, R55, R3 ;  /* 0x0000003727037223 */ /* 0x040fe20000000003 */
[----:B------:R-:W-:Y:S02]  /*6260*/  HADD2.F32 R60, -RZ, R60.H1_H1 ;  /* 0x3000003cff3c7230 */ /* 0x000fe40000004100 */
[C---:B------:R-:W-:Y:S01]  /*6270*/  FMUL R21, R38.reuse, R26 ;  /* 0x0000001a26157220 */ /* 0x040fe20000400000 */
[C---:B------:R-:W-:Y:S01]  /*6280*/  FMUL R22, R38.reuse, R27 ;  /* 0x0000001b26167220 */ /* 0x040fe20000400000 */
[C---:B------:R-:W-:Y:S01]  /*6290*/  FFMA R6, R39.reuse, R56, R6 ;  /* 0x0000003827067223 */ /* 0x040fe20000000006 */
[C---:B------:R-:W-:Y:S01]  /*62a0*/  FFMA R7, R39.reuse, R57, R7 ;  /* 0x0000003927077223 */ /* 0x040fe20000000007 */
[C---:B------:R-:W-:Y:S01]  /*62b0*/  FMUL R23, R38.reuse, R28 ;  /* 0x0000001c26177220 */ /* 0x040fe20000400000 */
[C---:B------:R-:W-:Y:S01]  /*62c0*/  FFMA R20, R39.reuse, R58, R20 ;  /* 0x0000003a27147223 */ /* 0x040fe20000000014 */
[--C-:B------:R-:W-:Y:S02]  /*62d0*/  HADD2.F32 R63, -RZ, R64.reuse.H0_H0 ;  /* 0x20000040ff3f7230 */ /* 0x100fe40000004100 */
[C---:B------:R-:W-:Y:S01]  /*62e0*/  FFMA R21, R39.reuse, R59, R21 ;  /* 0x0000003b27157223 */ /* 0x040fe20000000015 */
[----:B------:R-:W-:Y:S02]  /*62f0*/  HADD2.F32 R64, -RZ, R64.H1_H1 ;  /* 0x30000040ff407230 */ /* 0x000fe40000004100 */
[C---:B------:R-:W-:Y:S01]  /*6300*/  FFMA R22, R39.reuse, R60, R22 ;  /* 0x0000003c27167223 */ /* 0x040fe20000000016 */
[C---:B------:R-:W-:Y:S01]  /*6310*/  FMUL R26, R38.reuse, R31 ;  /* 0x0000001f261a7220 */ /* 0x040fe20000400000 */
[C---:B------:R-:W-:Y:S01]  /*6320*/  FMUL R27, R38.reuse, R32 ;  /* 0x00000020261b7220 */ /* 0x040fe20000400000 */
[C---:B------:R-:W-:Y:S01]  /*6330*/  FFMA R23, R39.reuse, R61, R23 ;  /* 0x0000003d27177223 */ /* 0x040fe20000000017 */
[----:B------:R-:W-:Y:S01]  /*6340*/  FMUL R28, R38, R33 ;  /* 0x00000021261c7220 */ /* 0x000fe20000400000 */
[C---:B------:R-:W-:Y:S01]  /*6350*/  FFMA R24, R39.reuse, R62, R24 ;  /* 0x0000003e27187223 */ /* 0x040fe20000000018 */
[--C-:B------:R-:W-:Y:S02]  /*6360*/  HADD2.F32 R66, -RZ, R67.reuse.H0_H0 ;  /* 0x20000043ff427230 */ /* 0x100fe40000004100 */
[C---:B------:R-:W-:Y:S01]  /*6370*/  FFMA R25, R39.reuse, R63, R25 ;  /* 0x0000003f27197223 */ /* 0x040fe20000000019 */
[----:B------:R-:W-:Y:S02]  /*6380*/  HADD2.F32 R67, -RZ, R67.H1_H1 ;  /* 0x30000043ff437230 */ /* 0x000fe40000004100 */
[----:B------:R-:W-:Y:S01]  /*6390*/  FFMA R26, R39, R64, R26 ;  /* 0x00000040271a7223 */ /* 0x000fe2000000001a */
[----:B------:R-:W-:Y:S01]  /*63a0*/  F2FP.SATFINITE.E5M2.F32.PACK_AB_MERGE_C R14, R15, R14, RZ ;  /* 0x0000000e0f0e723e */ /* 0x000fe200048060ff */
[----:B------:R-:W-:Y:S01]  /*63b0*/  FFMA R27, R39, R40, R27 ;  /* 0x00000028271b7223 */ /* 0x000fe2000000001b */
[----:B------:R-:W-:Y:S01]  /*63c0*/  F2FP.SATFINITE.E5M2.F32.PACK_AB_MERGE_C R18, R19, R18, RZ ;  /* 0x000000121312723e */ /* 0x000fe200048060ff */
[C---:B------:R-:W-:Y:S01]  /*63d0*/  FFMA R28, R39.reuse, R65, R28 ;  /* 0x00000041271c7223 */ /* 0x040fe2000000001c */
[C---:B------:R-:W-:Y:S01]  /*63e0*/  FFMA R29, R39.reuse, R66, R29 ;  /* 0x00000042271d7223 */ /* 0x040fe2000000001d */
[----:B------:R-:W-:Y:S01]  /*63f0*/  FFMA R30, R39, R67, R30 ;  /* 0x00000043271e7223 */ /* 0x000fe2000000001e */
[----:B------:R-:W-:Y:S02]  /*6400*/  F2FP.SATFINITE.E5M2.F32.PACK_AB_MERGE_C R32, R5, R4, R86 ;  /* 0x000000040520723e */ /* 0x000fe40004806056 */
[----:B------:R-:W-:Y:S02]  /*6410*/  F2FP.SATFINITE.E5M2.F32.PACK_AB_MERGE_C R33, R9, R8, R10 ;  /* 0x000000080921723e */ /* 0x000fe4000480600a */
[----:B------:R-:W-:Y:S02]  /*6420*/  F2FP.SATFINITE.E5M2.F32.PACK_AB_MERGE_C R34, R13, R12, R14 ;  /* 0x0000000c0d22723e */ /* 0x000fe4000480600e */
[----:B------:R-:W-:Y:S02]  /*6430*/  F2FP.SATFINITE.E5M2.F32.PACK_AB_MERGE_C R35, R17, R16, R18 ;  /* 0x000000101123723e */ /* 0x000fe40004806012 */
[----:B------:R-:W-:Y:S02]  /*6440*/  F2FP.SATFINITE.E5M2.F32.PACK_AB_MERGE_C R3, R6, R3, RZ ;  /* 0x000000030603723e */ /* 0x000fe400048060ff */
[----:B------:R-:W-:Y:S01]  /*6450*/  F2FP.SATFINITE.E5M2.F32.PACK_AB_MERGE_C R5, R22, R21, RZ ;  /* 0x000000151605723e */ /* 0x000fe200048060ff */
[----:B------:R1:W-:Y:S01]  /*6460*/  STS.128 [R78+UR44+0x1200], R32 ;  /* 0x001200204e007988 */ /* 0x0003e20008000c2c */
[----:B------:R-:W-:Y:S02]  /*6470*/  F2FP.SATFINITE.E5M2.F32.PACK_AB_MERGE_C R6, R26, R25, RZ ;  /* 0x000000191a06723e */ /* 0x000fe400048060ff */
[----:B------:R-:W-:Y:S02]  /*6480*/  F2FP.SATFINITE.E5M2.F32.PACK_AB_MERGE_C R29, R30, R29, RZ ;  /* 0x0000001d1e1d723e */ /* 0x000fe400048060ff */
[----:B------:R-:W-:Y:S02]  /*6490*/  F2FP.SATFINITE.E5M2.F32.PACK_AB_MERGE_C R5, R20, R7, R5 ;  /* 0x000000071405723e */ /* 0x000fe40004806005 */
[----:B------:R-:W-:Y:S02]  /*64a0*/  F2FP.SATFINITE.E5M2.F32.PACK_AB_MERGE_C R4, R2, R0, R3 ;  /* 0x000000000204723e */ /* 0x000fe40004806003 */
[----:B------:R-:W-:Y:S02]  /*64b0*/  F2FP.SATFINITE.E5M2.F32.PACK_AB_MERGE_C R6, R24, R23, R6 ;  /* 0x000000171806723e */ /* 0x000fe40004806006 */
[----:B------:R-:W-:Y:S05]  /*64c0*/  F2FP.SATFINITE.E5M2.F32.PACK_AB_MERGE_C R7, R28, R27, R29 ;  /* 0x0000001b1c07723e */ /* 0x000fea000480601d */
[----:B------:R1:W-:Y:S01]  /*64d0*/  STS.128 [R77+0x1010], R4 ;  /* 0x001010044d007388 */ /* 0x0003e20000000c00 */
[----:B------:R-:W-:Y:S01]  /*64e0*/  @!PT LDS RZ, [RZ] ;  /* 0x00000000fffff984 */ /* 0x000fe20000000800 */
[----:B------:R-:W-:Y:S01]  /*64f0*/  @!PT LDS RZ, [RZ] ;  /* 0x00000000fffff984 */ /* 0x000fe20000000800 */
[----:B------:R-:W-:Y:S01]  /*6500*/  @!PT LDS RZ, [RZ] ;  /* 0x00000000fffff984 */ /* 0x000fe20000000800 */
[----:B------:R-:W-:Y:S01]  /*6510*/  @!PT LDS RZ, [RZ] ;  /* 0x00000000fffff984 */ /* 0x000fe20000000800 */
[----:B------:R3:W-:Y:S07]  /*6520*/  MEMBAR.ALL.CTA ;  /* 0x0000000000007992 */ /* 0x0007ee0000008000 */
[----:B---3--:R-:W3:Y:S02]  /*6530*/  FENCE.VIEW.ASYNC.S ;  /* 0x00000000000073c6 */ /* 0x008ee40000000000 */
[----:B---3--:R-:W-:Y:S06]  /*6540*/  BAR.SYNC.DEFER_BLOCKING 0x1, 0x80 ;  /* 0x0042000000007b1d */ /* 0x008fec0000010000 */
[----:B------:R-:W-:Y:S05]  /*6550*/  @P0 BRA `(.L_x_101) ;  /* 0x0000000000300947 */ /* 0x000fea0003800000 */
[----:B------:R-:W-:Y:S02]  /*6560*/  UIADD3 UR4, UPT, UPT, UR44, 0x1200, URZ ;  /* 0x000012002c047890 */ /* 0x000fe4000fffe0ff */
[----:B------:R-:W-:Y:S02]  /*6570*/  USHF.L.U32 UR9, UR45, 0x6, URZ ;  /* 0x000000062d097899 */ /* 0x000fe400080006ff */
[----:B------:R-:W-:Y:S02]  /*6580*/  USHF.L.U32 UR10, UR46, 0x6, URZ ;  /* 0x000000062e0a7899 */ /* 0x000fe400080006ff */
[----:B------:R-:W-:Y:S01]  /*6590*/  MOV R85, UR4 ;  /* 0x0000000400557c02 */ /* 0x000fe20008000f00 */
[----:B------:R-:W-:Y:S01]  /*65a0*/  UIADD3 UR4, UP0, UPT, UR62, 0x680, URZ ;  /* 0x000006803e047890 */ /* 0x000fe2000ff1e0ff */
[----:B------:R-:W-:Y:S02]  /*65b0*/  UMOV UR11, UR36 ;  /* 0x00000024000b7c82 */ /* 0x000fe40008000000 */
[----:B------:R-:W-:Y:S01]  /*65c0*/  R2UR UR8, R85 ;  /* 0x00000000550872ca */ /* 0x000fe200000e0000 */
[----:B------:R-:W-:Y:S11]  /*65d0*/  UIADD3.X UR5, UPT, UPT, URZ, UR63, URZ, UP0, !UPT ;  /* 0x0000003fff057290 */ /* 0x000ff600087fe4ff */
[----:B------:R-:W-:Y:S01]  /*65e0*/  @!UPT UIADD3 URZ, UPT, UPT, URZ, URZ, URZ ;  /* 0x000000fffffff290 */ /* 0x000fe2000fffe0ff */
[----:B------:R3:W-:Y:S01]  /*65f0*/  UTMASTG.3D [UR8], [UR4] ;  /* 0x00000008040073b5 */ /* 0x0007e20008010000 */
[----:B------:R0:W-:Y:S01]  /*6600*/  UTMACMDFLUSH ;  /* 0x00000000000079b7 */ /* 0x0001e20000000000 */
[----:B---3--:R-:W-:Y:S04]  /*6610*/  DEPBAR.LE SB0, 0x0 ;  /* 0x000080000000791a */ /* 0x008fe80000000000 */
.L_x_101:
[----:B------:R-:W-:Y:S05]  /*6620*/  BSYNC.RECONVERGENT B0 ;  /* 0x0000000000007941 */ /* 0x000fea0003800200 */
.L_x_100:
[----:B------:R-:W-:Y:S01]  /*6630*/  BAR.SYNC.DEFER_BLOCKING 0x1, 0x80 ;  /* 0x0042000000007b1d */ /* 0x000fe20000010000 */
[----:B------:R-:W-:Y:S01]  /*6640*/  ISETP.NE.AND P0, PT, R81, 0x2, PT ;  /* 0x000000025100780c */ /* 0x000fe20003f05270 */
[----:B------:R-:W-:Y:S01]  /*6650*/  UISETP.NE.AND UP0, UPT, UR47, URZ, UPT ;  /* 0x000000ff2f00728c */ /* 0x000fe2000bf05270 */
[----:B------:R-:W-:Y:S01]  /*6660*/  ISETP.NE.AND P1, PT, R36, 0x4, PT ;  /* 0x000000042400780c */ /* 0x000fe20003f25270 */
[----:B------:R-:W-:Y:S01]  /*6670*/  UIADD3 UR45, UPT, UPT, UR37, UR57, URZ ;  /* 0x00000039252d7290 */ /* 0x000fe2000fffe0ff */
[----:B------:R-:W-:Y:S01]  /*6680*/  SEL R2, RZ, 0x1, P0 ;  /* 0x00000001ff027807 */ /* 0x000fe20000000000 */
[----:B------:R-:W-:Y:S01]  /*6690*/  UIADD3 UR46, UPT, UPT, UR38, UR60, URZ ;  /* 0x0000003c262e7290 */ /* 0x000fe2000fffe0ff */
[----:B------:R-:W-:Y:S02]  /*66a0*/  SEL R0, RZ, 0x1, P1 ;  /* 0x00000001ff007807 */ /* 0x000fe40000800000 */
[----:B------:R-:W-:Y:S02]  /*66b0*/  LOP3.LUT R83, R83, R2, RZ, 0x3c, !PT ;  /* 0x0000000253537212 */ /* 0x000fe400078e3cff */
[----:B------:R-:W-:Y:S02]  /*66c0*/  LOP3.LUT R84, R84, R0, RZ, 0x3c, !PT ;  /* 0x0000000054547212 */ /* 0x000fe400078e3cff */
[----:B------:R-:W-:Y:S02]  /*66d0*/  SEL R81, R81, RZ, P0 ;  /* 0x000000ff51517207 */ /* 0x000fe40000000000 */
[----:B------:R-:W-:Y:S01]  /*66e0*/  SEL R36, R36, RZ, P1 ;  /* 0x000000ff24247207 */ /* 0x000fe20000800000 */
[----:B------:R-:W-:Y:S01]  /*66f0*/  UMOV UR36, UR51 ;  /* 0x0000003300247c82 */ /* 0x000fe20008000000 */
[----:B------:R-:W-:Y:S05]  /*6700*/  BRA.U UP0, `(.L_x_102) ;  /* 0xffffffe5002c7547 */ /* 0x000fea000b83ffff */
[----:B------:R-:W-:Y:S05]  /*6710*/  EXIT ;  /* 0x000000000000794d */ /* 0x000fea0003800000 */
.L_x_24:
[----:B--2---:R2:W3:Y:S02]  /*6720*/  SYNCS.PHASECHK.TRANS64.TRYWAIT P0, [R0+URZ+0xe0], R2 ;  /* 0x0000e002000075a7 */ /* 0x0044e400080011ff */
[----:B---3--:R-:W-:Y:S05]  /*6730*/  @!P0 NANOSLEEP.SYNCS 0x989680 ;  /* 0x009896800000895d */ /* 0x008fea0003900000 */
[----:B------:R-:W3:Y:S02]  /*6740*/  @!P0 SYNCS.PHASECHK.TRANS64 P0, [R0+URZ+0xe0], R2 ;  /* 0x0000e002000085a7 */ /* 0x000ee400080010ff */
[----:B---3--:R-:W-:Y:S05]  /*6750*/  @!P0 BRA `(.L_x_24) ;  /* 0xfffffffc00f08947 */ /* 0x008fea000383ffff */
[----:B------:R-:W-:Y:S05]  /*6760*/  BRA `(.L_x_103) ;  /* 0xffffffb000347947 */ /* 0x000fea000383ffff */
.L_x_27:
[----:B-1----:R-:W-:-:S07]  /*6770*/  MOV R0, UR33 ;  /* 0x0000002100007c02 */ /* 0x002fce0008000f00 */
.L_x_104:
[----:B-1----:R1:W2:Y:S02]  /*6780*/  SYNCS.PHASECHK.TRANS64.TRYWAIT P0, [R0+URZ+0x28], R3 ;  /* 0x00002803000075a7 */ /* 0x0022a400080011ff */
[----:B--2---:R-:W-:Y:S05]  /*6790*/  @!P0 NANOSLEEP.SYNCS 0x989680 ;  /* 0x009896800000895d */ /* 0x004fea0003900000 */
[----:B------:R-:W2:Y:S02]  /*67a0*/  @!P0 SYNCS.PHASECHK.TRANS64 P0, [R0+URZ+0x28], R3 ;  /* 0x00002803000085a7 */ /* 0x000ea400080010ff */
[----:B--2---:R-:W-:Y:S05]  /*67b0*/  @!P0 BRA `(.L_x_104) ;  /* 0xfffffffc00f08947 */ /* 0x004fea000383ffff */
[----:B------:R-:W-:Y:S05]  /*67c0*/  BRA `(.L_x_26) ;  /* 0xffffffb0007c7947 */ /* 0x000fea000383ffff */
.L_x_34:
[----:B-1----:R-:W-:-:S07]  /*67d0*/  MOV R0, UR17 ;  /* 0x0000001100007c02 */ /* 0x002fce0008000f00 */
.L_x_105:
[----:B-1----:R1:W2:Y:S02]  /*67e0*/  SYNCS.PHASECHK.TRANS64.TRYWAIT P0, [R0+URZ+0x28], R3 ;  /* 0x00002803000075a7 */ /* 0x0022a400080011ff */
[----:B--2---:R-:W-:Y:S05]  /*67f0*/  @!P0 NANOSLEEP.SYNCS 0x989680 ;  /* 0x009896800000895d */ /* 0x004fea0003900000 */
[----:B------:R-:W2:Y:S02]  /*6800*/  @!P0 SYNCS.PHASECHK.TRANS64 P0, [R0+URZ+0x28], R3 ;  /* 0x00002803000085a7 */ /* 0x000ea400080010ff */
[----:B--2---:R-:W-:Y:S05]  /*6810*/  @!P0 BRA `(.L_x_105) ;  /* 0xfffffffc00f08947 */ /* 0x004fea000383ffff */
[----:B------:R-:W-:Y:S05]  /*6820*/  BRA `(.L_x_33) ;  /* 0xffffffb400387947 */ /* 0x000fea000383ffff */
.L_x_39:
[----:B-1----:R1:W2:Y:S02]  /*6830*/  SYNCS.PHASECHK.TRANS64.TRYWAIT P0, [R3+URZ+0x70], R0 ;  /* 0x00007000030075a7 */ /* 0x0022a400080011ff */
[----:B--2---:R-:W-:Y:S05]  /*6840*/  @!P0 NANOSLEEP.SYNCS 0x989680 ;  /* 0x009896800000895d */ /* 0x004fea0003900000 */
[----:B------:R-:W2:Y:S02]  /*6850*/  @!P0 SYNCS.PHASECHK.TRANS64 P0, [R3+URZ+0x70], R0 ;  /* 0x00007000030085a7 */ /* 0x000ea400080010ff */
[----:B--2---:R-:W-:Y:S05]  /*6860*/  @!P0 BRA `(.L_x_39) ;  /* 0xfffffffc00f08947 */ /* 0x004fea000383ffff */
[----:B------:R-:W-:Y:S05]  /*6870*/  BRA `(.L_x_106) ;  /* 0xffffffb400dc7947 */ /* 0x000fea000383ffff */
.L_x_43:
[----:B------:R-:W-:-:S07]  /*6880*/  MOV R0, UR4 ;  /* 0x0000000400007c02 */ /* 0x000fce0008000f00 */
.L_x_107:
[----:B-1----:R1:W2:Y:S02]  /*6890*/  SYNCS.PHASECHK.TRANS64.TRYWAIT P0, [R0+URZ], R2 ;  /* 0x00000002000075a7 */ /* 0x0022a400080011ff */
[----:B--2---:R-:W-:Y:S05]  /*68a0*/  @!P0 NANOSLEEP.SYNCS 0x989680 ;  /* 0x009896800000895d */ /* 0x004fea0003900000 */
[----:B------:R-:W2:Y:S02]  /*68b0*/  @!P0 SYNCS.PHASECHK.TRANS64 P0, [R0+URZ], R2 ;  /* 0x00000002000085a7 */ /* 0x000ea400080010ff */
[----:B--2---:R-:W-:Y:S05]  /*68c0*/  @!P0 BRA `(.L_x_107) ;  /* 0xfffffffc00f08947 */ /* 0x004fea000383ffff */
[----:B------:R-:W-:Y:S05]  /*68d0*/  BRA `(.L_x_108) ;  /* 0xffffffbc00807947 */ /* 0x000fea000383ffff */
.L_x_44:
[----:B------:R-:W-:-:S07]  /*68e0*/  MOV R0, UR5 ;  /* 0x0000000500007c02 */ /* 0x000fce0008000f00 */
.L_x_109:
[----:B-1----:R1:W2:Y:S02]  /*68f0*/  SYNCS.PHASECHK.TRANS64.TRYWAIT P0, [R0+URZ], R3 ;  /* 0x00000003000075a7 */ /* 0x0022a400080011ff */
[----:B--2---:R-:W-:Y:S05]  /*6900*/  @!P0 NANOSLEEP.SYNCS 0x989680 ;  /* 0x009896800000895d */ /* 0x004fea0003900000 */
[----:B------:R-:W2:Y:S02]  /*6910*/  @!P0 SYNCS.PHASECHK.TRANS64 P0, [R0+URZ], R3 ;  /* 0x00000003000085a7 */ /* 0x000ea400080010ff */
[----:B--2---:R-:W-:Y:S05]  /*6920*/  @!P0 BRA `(.L_x_109) ;  /* 0xfffffffc00f08947 */ /* 0x004fea000383ffff */
[----:B------:R-:W-:Y:S05]  /*6930*/  BRA `(.L_x_110) ;  /* 0xffffffbc008c7947 */ /* 0x000fea000383ffff */
.L_x_45:
[----:B------:R-:W-:-:S07]  /*6940*/  MOV R0, UR5 ;  /* 0x0000000500007c02 */ /* 0x000fce0008000f00 */
.L_x_111:
[----:B-1----:R1:W2:Y:S02]  /*6950*/  SYNCS.PHASECHK.TRANS64.TRYWAIT P0, [R0+URZ], R3 ;  /* 0x00000003000075a7 */ /* 0x0022a400080011ff */
[----:B--2---:R-:W-:Y:S05]  /*6960*/  @!P0 NANOSLEEP.SYNCS 0x989680 ;  /* 0x009896800000895d */ /* 0x004fea0003900000 */
[----:B------:R-:W2:Y:S02]  /*6970*/  @!P0 SYNCS.PHASECHK.TRANS64 P0, [R0+URZ], R3 ;  /* 0x00000003000085a7 */ /* 0x000ea400080010ff */
[----:B--2---:R-:W-:Y:S05]  /*6980*/  @!P0 BRA `(.L_x_111) ;  /* 0xfffffffc00f08947 */ /* 0x004fea000383ffff */
[----:B------:R-:W-:Y:S05]  /*6990*/  BRA `(.L_x_112) ;  /* 0xffffffbc00987947 */ /* 0x000fea000383ffff */
.L_x_46:
[----:B------:R-:W-:-:S07]  /*69a0*/  MOV R0, UR5 ;  /* 0x0000000500007c02 */ /* 0x000fce0008000f00 */
.L_x_113:
[----:B-1----:R1:W2:Y:S02]  /*69b0*/  SYNCS.PHASECHK.TRANS64.TRYWAIT P0, [R0+URZ], R3 ;  /* 0x00000003000075a7 */ /* 0x0022a400080011ff */
[----:B--2---:R-:W-:Y:S05]  /*69c0*/  @!P0 NANOSLEEP.SYNCS 0x989680 ;  /* 0x009896800000895d */ /* 0x004fea0003900000 */
[----:B------:R-:W2:Y:S02]  /*69d0*/  @!P0 SYNCS.PHASECHK.TRANS64 P0, [R0+URZ], R3 ;  /* 0x00000003000085a7 */ /* 0x000ea400080010ff */
[----:B--2---:R-:W-:Y:S05]  /*69e0*/  @!P0 BRA `(.L_x_113) ;  /* 0xfffffffc00f08947 */ /* 0x004fea000383ffff */
[----:B------:R-:W-:Y:S05]  /*69f0*/  BRA `(.L_x_114) ;  /* 0xffffffbc00a47947 */ /* 0x000fea000383ffff */
.L_x_49:
[----:B-1----:R1:W2:Y:S02]  /*6a00*/  SYNCS.PHASECHK.TRANS64.TRYWAIT P0, [R2+URZ+0xd0], R4 ;  /* 0x0000d004020075a7 */ /* 0x0022a400080011ff */
[----:B--2---:R-:W-:Y:S05]  /*6a10*/  @!P0 NANOSLEEP.SYNCS 0x989680 ;  /* 0x009896800000895d */ /* 0x004fea0003900000 */
[----:B------:R-:W2:Y:S02]  /*6a20*/  @!P0 SYNCS.PHASECHK.TRANS64 P0, [R2+URZ+0xd0], R4 ;  /* 0x0000d004020085a7 */ /* 0x000ea400080010ff */
[----:B--2---:R-:W-:Y:S05]  /*6a30*/  @!P0 BRA `(.L_x_49) ;  /* 0xfffffffc00f08947 */ /* 0x004fea000383ffff */
[----:B------:R-:W-:Y:S05]  /*6a40*/  BRA `(.L_x_115) ;  /* 0xffffffc000007947 */ /* 0x000fea000383ffff */
.L_x_50:
[----:B------:R-:W-:-:S07]  /*6a50*/  MOV R2, UR4 ;  /* 0x0000000400027c02 */ /* 0x000fce0008000f00 */
.L_x_116:
[----:B-1----:R1:W2:Y:S02]  /*6a60*/  SYNCS.PHASECHK.TRANS64.TRYWAIT P0, [R2+URZ+0x80], R5 ;  /* 0x00008005020075a7 */ /* 0x0022a400080011ff */
[----:B--2---:R-:W-:Y:S05]  /*6a70*/  @!P0 NANOSLEEP.SYNCS 0x989680 ;  /* 0x009896800000895d */ /* 0x004fea0003900000 */
[----:B------:R-:W2:Y:S02]  /*6a80*/  @!P0 SYNCS.PHASECHK.TRANS64 P0, [R2+URZ+0x80], R5 ;  /* 0x00008005020085a7 */ /* 0x000ea400080010ff */
[----:B--2---:R-:W-:Y:S05]  /*6a90*/  @!P0 BRA `(.L_x_116) ;  /* 0xfffffffc00f08947 */ /* 0x004fea000383ffff */
[----:B------:R-:W-:Y:S05]  /*6aa0*/  BRA `(.L_x_117) ;  /* 0xffffffc000107947 */ /* 0x000fea000383ffff */
.L_x_51:
[----:B-1----:R1:W2:Y:S02]  /*6ab0*/  SYNCS.PHASECHK.TRANS64.TRYWAIT P1, [R2+URZ+0x70], R4 ;  /* 0x00007004020075a7 */ /* 0x0022a400080211ff */
[----:B--2---:R-:W-:Y:S05]  /*6ac0*/  @!P1 NANOSLEEP.SYNCS 0x989680 ;  /* 0x009896800000995d */ /* 0x004fea0003900000 */
[----:B------:R-:W2:Y:S02]  /*6ad0*/  @!P1 SYNCS.PHASECHK.TRANS64 P1, [R2+URZ+0x70], R4 ;  /* 0x00007004020095a7 */ /* 0x000ea400080210ff */
[----:B--2---:R-:W-:Y:S05]  /*6ae0*/  @!P1 BRA `(.L_x_51) ;  /* 0xfffffffc00f09947 */ /* 0x004fea000383ffff */
[----:B------:R-:W-:Y:S05]  /*6af0*/  BRA `(.L_x_118) ;  /* 0xffffffc000407947 */ /* 0x000fea000383ffff */
.L_x_54:
[----:B------:R-:W-:-:S07]  /*6b00*/  MOV R0, UR4 ;  /* 0x0000000400007c02 */ /* 0x000fce0008000f00 */
.L_x_119:
[----:B-1----:R1:W2:Y:S02]  /*6b10*/  SYNCS.PHASECHK.TRANS64.TRYWAIT P0, [R0+URZ+0x80], R2 ;  /* 0x00008002000075a7 */ /* 0x0022a400080011ff */
[----:B--2---:R-:W-:Y:S05]  /*6b20*/  @!P0 NANOSLEEP.SYNCS 0x989680 ;  /* 0x009896800000895d */ /* 0x004fea0003900000 */
[----:B------:R-:W2:Y:S02]  /*6b30*/  @!P0 SYNCS.PHASECHK.TRANS64 P0, [R0+URZ+0x80], R2 ;  /* 0x00008002000085a7 */ /* 0x000ea400080010ff */
[----:B--2---:R-:W-:Y:S05]  /*6b40*/  @!P0 BRA `(.L_x_119) ;  /* 0xfffffffc00f08947 */ /* 0x004fea000383ffff */
[----:B------:R-:W-:Y:S05]  /*6b50*/  BRA `(.L_x_53) ;  /* 0xffffffc000947947 */ /* 0x000fea000383ffff */
.L_x_61:
[----:B-1----:R1:W2:Y:S02]  /*6b60*/  SYNCS.PHASECHK.TRANS64.TRYWAIT P1, [R0+URZ+0x70], R2 ;  /* 0x00007002000075a7 */ /* 0x0022a400080211ff */
[----:B--2---:R-:W-:Y:S05]  /*6b70*/  @!P1 NANOSLEEP.SYNCS 0x989680 ;  /* 0x009896800000995d */ /* 0x004fea0003900000 */
[----:B------:R-:W2:Y:S02]  /*6b80*/  @!P1 SYNCS.PHASECHK.TRANS64 P1, [R0+URZ+0x70], R2 ;  /* 0x00007002000095a7 */ /* 0x000ea400080210ff */
[----:B--2---:R-:W-:Y:S05]  /*6b90*/  @!P1 BRA `(.L_x_61) ;  /* 0xfffffffc00f09947 */ /* 0x004fea000383ffff */
[----:B------:R-:W-:Y:S05]  /*6ba0*/  BRA `(.L_x_120) ;  /* 0xffffffc400f07947 */ /* 0x000fea000383ffff */
.L_x_62:
[----:B------:R-:W-:-:S07]  /*6bb0*/  MOV R2, UR19 ;  /* 0x0000001300027c02 */ /* 0x000fce0008000f00 */
.L_x_121:
[----:B-1----:R1:W2:Y:S02]  /*6bc0*/  SYNCS.PHASECHK.TRANS64.TRYWAIT P0, [R2+URZ+0xb0], R0 ;  /* 0x0000b000020075a7 */ /* 0x0022a400080011ff */
[----:B--2---:R-:W-:Y:S05]  /*6bd0*/  @!P0 NANOSLEEP.SYNCS 0x989680 ;  /* 0x009896800000895d */ /* 0x004fea0003900000 */
[----:B------:R-:W2:Y:S02]  /*6be0*/  @!P0 SYNCS.PHASECHK.TRANS64 P0, [R2+URZ+0xb0], R0 ;  /* 0x0000b000020085a7 */ /* 0x000ea400080010ff */
[----:B--2---:R-:W-:Y:S05]  /*6bf0*/  @!P0 BRA `(.L_x_121) ;  /* 0xfffffffc00f08947 */ /* 0x004fea000383ffff */
[----:B------:R-:W-:Y:S05]  /*6c00*/  BRA `(.L_x_122) ;  /* 0xffffffc800247947 */ /* 0x000fea000383ffff */
.L_x_65:
[----:B------:R-:W-:Y:S07]  /*6c10*/  MOV R0, UR6 ;  /* 0x0000000600007c02 */ /* 0x000fee0008000f00 */
.L_x_123:
[----:B-1----:R1:W2:Y:S02]  /*6c20*/  SYNCS.PHASECHK.TRANS64.TRYWAIT P0, [R0+URZ], R2 ;  /* 0x00000002000075a7 */ /* 0x0022a400080011ff */
[----:B--2---:R-:W-:Y:S05]  /*6c30*/  @!P0 NANOSLEEP.SYNCS 0x989680 ;  /* 0x009896800000895d */ /* 0x004fea0003900000 */
[----:B------:R-:W2:Y:S02]  /*6c40*/  @!P0 SYNCS.PHASECHK.TRANS64 P0, [R0+URZ], R2 ;  /* 0x00000002000085a7 */ /* 0x000ea400080010ff */
[----:B--2---:R-:W-:Y:S05]  /*6c50*/  @!P0 BRA `(.L_x_123) ;  /* 0xfffffffc00f08947 */ /* 0x004fea000383ffff */
[----:B------:R-:W-:Y:S05]  /*6c60*/  BRA `(.L_x_64) ;  /* 0xffffffc8005c7947 */ /* 0x000fea000383ffff */
.L_x_68:
[----:B------:R-:W-:-:S07]  /*6c70*/  MOV R0, UR4 ;  /* 0x0000000400007c02 */ /* 0x000fce0008000f00 */
.L_x_124:
[----:B--2---:R2:W4:Y:S02]  /*6c80*/  SYNCS.PHASECHK.TRANS64.TRYWAIT P0, [R0+URZ], R2 ;  /* 0x00000002000075a7 */ /* 0x00452400080011ff */
[----:B----4-:R-:W-:Y:S05]  /*6c90*/  @!P0 NANOSLEEP.SYNCS 0x989680 ;  /* 0x009896800000895d */ /* 0x010fea0003900000 */
[----:B------:R-:W4:Y:S02]  /*6ca0*/  @!P0 SYNCS.PHASECHK.TRANS64 P0, [R0+URZ], R2 ;  /* 0x00000002000085a7 */ /* 0x000f2400080010ff */
[----:B----4-:R-:W-:Y:S05]  /*6cb0*/  @!P0 BRA `(.L_x_124) ;  /* 0xfffffffc00f08947 */ /* 0x010fea000383ffff */
[----:B------:R-:W-:Y:S05]  /*6cc0*/  BRA `(.L_x_125) ;  /* 0xffffffc800fc7947 */ /* 0x000fea000383ffff */
.L_x_69:
[----:B------:R-:W-:-:S07]  /*6cd0*/  MOV R0, UR5 ;  /* 0x0000000500007c02 */ /* 0x000fce0008000f00 */
.L_x_126:
[----:B-1----:R1:W2:Y:S02]  /*6ce0*/  SYNCS.PHASECHK.TRANS64.TRYWAIT P0, [R0+URZ], R3 ;  /* 0x00000003000075a7 */ /* 0x0022a400080011ff */
[----:B--2---:R-:W-:Y:S05]  /*6cf0*/  @!P0 NANOSLEEP.SYNCS 0x989680 ;  /* 0x009896800000895d */ /* 0x004fea0003900000 */
[----:B------:R-:W2:Y:S02]  /*6d00*/  @!P0 SYNCS.PHASECHK.TRANS64 P0, [R0+URZ], R3 ;  /* 0x00000003000085a7 */ /* 0x000ea400080010ff */
[----:B--2---:R-:W-:Y:S05]  /*6d10*/  @!P0 BRA `(.L_x_126) ;  /* 0xfffffffc00f08947 */ /* 0x004fea000383ffff */
[----:B------:R-:W-:Y:S05]  /*6d20*/  BRA `(.L_x_127) ;  /* 0xffffffcc00087947 */ /* 0x000fea000383ffff */
.L_x_70:
[----:B------:R-:W-:-:S07]  /*6d30*/  MOV R0, UR5 ;  /* 0x0000000500007c02 */ /* 0x000fce0008000f00 */
.L_x_128:
[----:B-1----:R1:W2:Y:S02]  /*6d40*/  SYNCS.PHASECHK.TRANS64.TRYWAIT P0, [R0+URZ], R3 ;  /* 0x00000003000075a7 */ /* 0x0022a400080011ff */
[----:B--2---:R-:W-:Y:S05]  /*6d50*/  @!P0 NANOSLEEP.SYNCS 0x989680 ;  /* 0x009896800000895d */ /* 0x004fea0003900000 */
[----:B------:R-:W2:Y:S02]  /*6d60*/  @!P0 SYNCS.PHASECHK.TRANS64 P0, [R0+URZ], R3 ;  /* 0x00000003000085a7 */ /* 0x000ea400080010ff */
[----:B--2---:R-:W-:Y:S05]  /*6d70*/  @!P0 BRA `(.L_x_128) ;  /* 0xfffffffc00f08947 */ /* 0x004fea000383ffff */
[----:B------:R-:W-:Y:S05]  /*6d80*/  BRA `(.L_x_129) ;  /* 0xffffffcc00147947 */ /* 0x000fea000383ffff */
.L_x_71:
[----:B-1----:R-:W-:-:S07]  /*6d90*/  MOV R0, UR4 ;  /* 0x0000000400007c02 */ /* 0x002fce0008000f00 */
.L_x_130:
[----:B-1----:R1:W2:Y:S02]  /*6da0*/  SYNCS.PHASECHK.TRANS64.TRYWAIT P0, [R0+URZ], R2 ;  /* 0x00000002000075a7 */ /* 0x0022a400080011ff */
[----:B--2---:R-:W-:Y:S05]  /*6db0*/  @!P0 NANOSLEEP.SYNCS 0x989680 ;  /* 0x009896800000895d */ /* 0x004fea0003900000 */
[----:B------:R-:W2:Y:S02]  /*6dc0*/  @!P0 SYNCS.PHASECHK.TRANS64 P0, [R0+URZ], R2 ;  /* 0x00000002000085a7 */ /* 0x000ea400080010ff */
[----:B--2---:R-:W-:Y:S05]  /*6dd0*/  @!P0 BRA `(.L_x_130) ;  /* 0xfffffffc00f08947 */ /* 0x004fea000383ffff */
[----:B------:R-:W-:Y:S05]  /*6de0*/  BRA `(.L_x_131) ;  /* 0xffffffcc00207947 */ /* 0x000fea000383ffff */
.L_x_76:
[----:B--2---:R2:W3:Y:S02]  /*6df0*/  SYNCS.PHASECHK.TRANS64.TRYWAIT P0, [R12+URZ+0x70], R0 ;  /* 0x000070000c0075a7 */ /* 0x0044e400080011ff */
[----:B---3--:R-:W-:Y:S05]  /*6e00*/  @!P0 NANOSLEEP.SYNCS 0x989680 ;  /* 0x009896800000895d */ /* 0x008fea0003900000 */
[----:B------:R-:W3:Y:S02]  /*6e10*/  @!P0 SYNCS.PHASECHK.TRANS64 P0, [R12+URZ+0x70], R0 ;  /* 0x000070000c0085a7 */ /* 0x000ee400080010ff */
[----:B---3--:R-:W-:Y:S05]  /*6e20*/  @!P0 BRA `(.L_x_76) ;  /* 0xfffffffc00f08947 */ /* 0x008fea000383ffff */
[----:B------:R-:W-:Y:S05]  /*6e30*/  BRA `(.L_x_132) ;  /* 0xffffffd000347947 */ /* 0x000fea000383ffff */
.L_x_79:
[----:B-1----:R-:W-:Y:S07]  /*6e40*/  MOV R0, UR17 ;  /* 0x0000001100007c02 */ /* 0x002fee0008000f00 */
.L_x_133:
[----:B-1----:R1:W2:Y:S02]  /*6e50*/  SYNCS.PHASECHK.TRANS64.TRYWAIT P2, [R0+URZ+0x68], R8 ;  /* 0x00006808000075a7 */ /* 0x0022a400080411ff */
[----:B--2---:R-:W-:Y:S05]  /*6e60*/  @!P2 NANOSLEEP.SYNCS 0x989680 ;  /* 0x009896800000a95d */ /* 0x004fea0003900000 */
[----:B------:R-:W2:Y:S02]  /*6e70*/  @!P2 SYNCS.PHASECHK.TRANS64 P2, [R0+URZ+0x68], R8 ;  /* 0x000068080000a5a7 */ /* 0x000ea400080410ff */
[----:B--2---:R-:W-:Y:S05]  /*6e80*/  @!P2 BRA `(.L_x_133) ;  /* 0xfffffffc00f0a947 */ /* 0x004fea000383ffff */
[----:B------:R-:W-:Y:S05]  /*6e90*/  BRA `(.L_x_78) ;  /* 0xffffffd400947947 */ /* 0x000fea000383ffff */
.L_x_82:
[----:B-1----:R-:W-:Y:S07]  /*6ea0*/  MOV R0, UR17 ;  /* 0x0000001100007c02 */ /* 0x002fee0008000f00 */
.L_x_134:
[----:B-1----:R1:W2:Y:S02]  /*6eb0*/  SYNCS.PHASECHK.TRANS64.TRYWAIT P0, [R0+URZ+0x58], R6 ;  /* 0x00005806000075a7 */ /* 0x0022a400080011ff */
[----:B--2---:R-:W-:Y:S05]  /*6ec0*/  @!P0 NANOSLEEP.SYNCS 0x989680 ;  /* 0x009896800000895d */ /* 0x004fea0003900000 */
[----:B------:R-:W2:Y:S02]  /*6ed0*/  @!P0 SYNCS.PHASECHK.TRANS64 P0, [R0+URZ+0x58], R6 ;  /* 0x00005806000085a7 */ /* 0x000ea400080010ff */
[----:B--2---:R-:W-:Y:S05]  /*6ee0*/  @!P0 BRA `(.L_x_134) ;  /* 0xfffffffc00f08947 */ /* 0x004fea000383ffff */
[----:B------:R-:W-:Y:S05]  /*6ef0*/  BRA `(.L_x_135) ;  /* 0xffffffd400e47947 */ /* 0x000fea000383ffff */
.L_x_85:
[----:B---3--:R3:W1:Y:S02]  /*6f00*/  SYNCS.PHASECHK.TRANS64.TRYWAIT P0, [R3+URZ+0x70], R0 ;  /* 0x00007000030075a7 */ /* 0x00866400080011ff */
[----:B-1----:R-:W-:Y:S05]  /*6f10*/  @!P0 NANOSLEEP.SYNCS 0x989680 ;  /* 0x009896800000895d */ /* 0x002fea0003900000 */
[----:B------:R-:W1:Y:S02]  /*6f20*/  @!P0 SYNCS.PHASECHK.TRANS64 P0, [R3+URZ+0x70], R0 ;  /* 0x00007000030085a7 */ /* 0x000e6400080010ff */
[----:B-1----:R-:W-:Y:S05]  /*6f30*/  @!P0 BRA `(.L_x_85) ;  /* 0xfffffffc00f08947 */ /* 0x002fea000383ffff */
[----:B------:R-:W-:Y:S05]  /*6f40*/  BRA `(.L_x_136) ;  /* 0xffffffdc00307947 */ /* 0x000fea000383ffff */
.L_x_96:
[----:B-1----:R-:W-:Y:S04]  /*6f50*/  MOV R0, UR44 ;  /* 0x0000002c00007c02 */ /* 0x002fe80008000f00 */
[----:B------:R1:W2:Y:S03]  /*6f60*/  SYNCS.PHASECHK.TRANS64.TRYWAIT P1, [R0+URZ+0x50], R4 ;  /* 0x00005004000075a7 */ /* 0x0002a600080211ff */
[----:B--2---:R-:W-:Y:S05]  /*6f70*/  @!P1 NANOSLEEP.SYNCS 0x989680 ;  /* 0x009896800000995d */ /* 0x004fea0003900000 */
[----:B------:R-:W2:Y:S02]  /*6f80*/  @!P1 SYNCS.PHASECHK.TRANS64 P1, [R0+URZ+0x50], R4 ;  /* 0x00005004000095a7 */ /* 0x000ea400080210ff */
[----:B--2---:R-:W-:Y:S05]  /*6f90*/  @!P1 BRA `(.L_x_96) ;  /* 0xfffffffc00ec9947 */ /* 0x004fea000383ffff */
[----:B------:R-:W-:Y:S05]  /*6fa0*/  BRA `(.L_x_95) ;  /* 0xffffffe800807947 */ /* 0x000fea000383ffff */
.L_x_98:
[----:B------:R1:W1:Y:S02]  /*6fb0*/  SYNCS.PHASECHK.TRANS64.TRYWAIT P1, [R22+URZ+0x90], R3 ;  /* 0x00009003160075a7 */ /* 0x00026400080211ff */
[----:B-1----:R-:W-:Y:S05]  /*6fc0*/  @!P1 NANOSLEEP.SYNCS 0x989680 ;  /* 0x009896800000995d */ /* 0x002fea0003900000 */
[----:B------:R-:W1:Y:S02]  /*6fd0*/  @!P1 SYNCS.PHASECHK.TRANS64 P1, [R22+URZ+0x90], R3 ;  /* 0x00009003160095a7 */ /* 0x000e6400080210ff */
[----:B-1----:R-:W-:Y:S05]  /*6fe0*/  @!P1 BRA `(.L_x_98) ;  /* 0xfffffffc00f09947 */ /* 0x002fea000383ffff */
[----:B------:R-:W-:Y:S05]  /*6ff0*/  BRA `(.L_x_97) ;  /* 0xffffffe800bc7947 */ /* 0x000fea000383ffff */
        .weak           $__internal_0_$__cuda_sm10x_tcgen05_guardrail_trap_col_being_dealloced_not_returned_by_alloc
        .type           $__internal_0_$__cuda_sm10x_tcgen05_guardrail_trap_col_being_dealloced_not_returned_by_alloc,@function
        .size           $__internal_0_$__cuda_sm10x_tcgen05_guardrail_trap_col_being_dealloced_not_returned_by_alloc,($__internal_1_$__cuda_sm10x_tcgen05_guardrail_trap_phase_invalid_during_alloc - $__internal_0_$__cuda_sm10x_tcgen05_guardrail_trap_col_being_dealloced_not_returned_by_alloc)
$__internal_0_$__cuda_sm10x_tcgen05_guardrail_trap_col_being_dealloced_not_returned_by_alloc:
[----:B------:R-:W-:Y:S05]  /*7000*/  BPT.TRAP 0x1 ;  /* 0x000000040000795c */ /* 0x000fea0000300000 */
[----:B------:R-:W-:-:S04]  /*7010*/  HFMA2 R3, -RZ, RZ, 0, 0 ;  /* 0x00000000ff037431 */ /* 0x000fc800000001ff */
[----:B------:R-:W-:Y:S05]  /*7020*/  RET.REL.NODEC R2 `(_ZN7cutlass13device_kernelINS_4gemm6kernel13GemmUniversalIN4cute5tupleIJiiiiEEENS1_10collective13CollectiveMmaINS1_35MainloopSm100TmaUmmaWarpSpecializedILi5ELi2ELi4ENS5_IJNS4_1CILi1EEENSA_ILi2EEESB_EEEEENS5_IJNSA_ILi64EEESF_NSA_ILi32EEEEEENS_12float_e5m2_tENS5_IJlSB_lEEESI_SJ_NS4_8TiledMMAINS4_8MMA_AtomIJNS4_10MMA_TraitsINS4_19SM100_MMA_F8F6F4_SSEJSI_SI_fSF_SF_NS4_17integral_constantINS4_4UMMA5MajorELSQ_0EEESR_NSO_INSP_7ScaleInELSS_0EEEST_EEEEEENS4_6LayoutINS5_IJSB_SB_SB_EEENS5_IJNSA_ILi0EEESY_SY_EEEEENS5_IJNS4_10UnderscoreES11_S11_EEEEENS4_23SM90_TMA_LOAD_MULTICASTENS4_14ComposedLayoutINS4_7SwizzleILi1ELi4ELi3EEENS4_18smem_ptr_flag_bitsILi8EEENSW_INS5_IJNSA_ILi8EEESG_EEENS5_IJSG_SB_EEEEEEEvNS4_8identityENS4_13SM90_TMA_LOADES1E_vS1F_EENS_8epilogue10collective18CollectiveEpilogueINS1I_23Sm100TmaWarpSpecializedILi1ELi1ELi32ELb0ELb0EEEJSH_NS5_IJNSW_ISF_SB_EES1N_EEESI_SJ_SI_SJ_NS1I_6fusion15FusionCallbacksIS1M_NS1P_17LinearCombinationISI_fSI_fLNS_15FloatRoundStyleE2EEESH_S1O_JEEENS4_5SM1004TMEM4LOAD26SM100_TMEM_LOAD_16dp32b32xES1G_NS15_INS16_ILi2ELi4ELi3EEES19_NSW_INS5_IJS1A_SF_EEENS5_IJSF_SB_EEEEEEENS4_39AutoVectorizingCopyWithAssumedAlignmentILi128EEENS4_14SM90_TMA_STOREES23_S25_S25_EEEvvEEEEvNT_6ParamsE) ;  /* 0xffffff8c02f47950 */ /* 0x000fea0003c3ffff */
        .weak           $__internal_1_$__cuda_sm10x_tcgen05_guardrail_trap_phase_invalid_during_alloc
        .type           $__internal_1_$__cuda_sm10x_tcgen05_guardrail_trap_phase_invalid_during_alloc,@function
        .size           $__internal_1_$__cuda_sm10x_tcgen05_guardrail_trap_phase_invalid_during_alloc,($__internal_2_$__cuda_sm10x_tcgen05_guardrail_trap_unallocated_columns_being_dealloced - $__internal_1_$__cuda_sm10x_tcgen05_guardrail_trap_phase_invalid_during_alloc)
$__internal_1_$__cuda_sm10x_tcgen05_guardrail_trap_phase_invalid_during_alloc:
[----:B------:R-:W-:Y:S05]  /*7030*/  BPT.TRAP 0x1 ;  /* 0x000000040000795c */ /* 0x000fea0000300000 */
[----:B------:R-:W-:-:S04]  /*7040*/  MOV R5, 0x0 ;  /* 0x0000000000057802 */ /* 0x000fc80000000f00 */
[----:B------:R-:W-:Y:S05]  /*7050*/  RET.REL.NODEC R4 `(_ZN7cutlass13device_kernelINS_4gemm6kernel13GemmUniversalIN4cute5tupleIJiiiiEEENS1_10collective13CollectiveMmaINS1_35MainloopSm100TmaUmmaWarpSpecializedILi5ELi2ELi4ENS5_IJNS4_1CILi1EEENSA_ILi2EEESB_EEEEENS5_IJNSA_ILi64EEESF_NSA_ILi32EEEEEENS_12float_e5m2_tENS5_IJlSB_lEEESI_SJ_NS4_8TiledMMAINS4_8MMA_AtomIJNS4_10MMA_TraitsINS4_19SM100_MMA_F8F6F4_SSEJSI_SI_fSF_SF_NS4_17integral_constantINS4_4UMMA5MajorELSQ_0EEESR_NSO_INSP_7ScaleInELSS_0EEEST_EEEEEENS4_6LayoutINS5_IJSB_SB_SB_EEENS5_IJNSA_ILi0EEESY_SY_EEEEENS5_IJNS4_10UnderscoreES11_S11_EEEEENS4_23SM90_TMA_LOAD_MULTICASTENS4_14ComposedLayoutINS4_7SwizzleILi1ELi4ELi3EEENS4_18smem_ptr_flag_bitsILi8EEENSW_INS5_IJNSA_ILi8EEESG_EEENS5_IJSG_SB_EEEEEEEvNS4_8identityENS4_13SM90_TMA_LOADES1E_vS1F_EENS_8epilogue10collective18CollectiveEpilogueINS1I_23Sm100TmaWarpSpecializedILi1ELi1ELi32ELb0ELb0EEEJSH_NS5_IJNSW_ISF_SB_EES1N_EEESI_SJ_SI_SJ_NS1I_6fusion15FusionCallbacksIS1M_NS1P_17LinearCombinationISI_fSI_fLNS_15FloatRoundStyleE2EEESH_S1O_JEEENS4_5SM1004TMEM4LOAD26SM100_TMEM_LOAD_16dp32b32xES1G_NS15_INS16_ILi2ELi4ELi3EEES19_NSW_INS5_IJS1A_SF_EEENS5_IJSF_SB_EEEEEEENS4_39AutoVectorizingCopyWithAssumedAlignmentILi128EEENS4_14SM90_TMA_STOREES23_S25_S25_EEEvvEEEEvNT_6ParamsE) ;  /* 0xffffff8c04e87950 */ /* 0x000fea0003c3ffff */
        .weak           $__internal_2_$__cuda_sm10x_tcgen05_guardrail_trap_unallocated_columns_being_dealloced
        .type           $__internal_2_$__cuda_sm10x_tcgen05_guardrail_trap_unallocated_columns_being_dealloced,@function
        .size           $__internal_2_$__cuda_sm10x_tcgen05_guardrail_trap_unallocated_columns_being_dealloced,(.L_x_138 - $__internal_2_$__cuda_sm10x_tcgen05_guardrail_trap_unallocated_columns_being_dealloced)
$__internal_2_$__cuda_sm10x_tcgen05_guardrail_trap_unallocated_columns_being_dealloced:
[----:B------:R-:W-:Y:S05]  /*7060*/  BPT.TRAP 0x1 ;  /* 0x000000040000795c */ /* 0x000fea0000300000 */
[----:B------:R-:W-:-:S04]  /*7070*/  HFMA2 R3, -RZ, RZ, 0, 0 ;  /* 0x00000000ff037431 */ /* 0x000fc800000001ff */
[----:B------:R-:W-:Y:S05]  /*7080*/  RET.REL.NODEC R2 `(_ZN7cutlass13device_kernelINS_4gemm6kernel13GemmUniversalIN4cute5tupleIJiiiiEEENS1_10collective13CollectiveMmaINS1_35MainloopSm100TmaUmmaWarpSpecializedILi5ELi2ELi4ENS5_IJNS4_1CILi1EEENSA_ILi2EEESB_EEEEENS5_IJNSA_ILi64EEESF_NSA_ILi32EEEEEENS_12float_e5m2_tENS5_IJlSB_lEEESI_SJ_NS4_8TiledMMAINS4_8MMA_AtomIJNS4_10MMA_TraitsINS4_19SM100_MMA_F8F6F4_SSEJSI_SI_fSF_SF_NS4_17integral_constantINS4_4UMMA5MajorELSQ_0EEESR_NSO_INSP_7ScaleInELSS_0EEEST_EEEEEENS4_6LayoutINS5_IJSB_SB_SB_EEENS5_IJNSA_ILi0EEESY_SY_EEEEENS5_IJNS4_10UnderscoreES11_S11_EEEEENS4_23SM90_TMA_LOAD_MULTICASTENS4_14ComposedLayoutINS4_7SwizzleILi1ELi4ELi3EEENS4_18smem_ptr_flag_bitsILi8EEENSW_INS5_IJNSA_ILi8EEESG_EEENS5_IJSG_SB_EEEEEEEvNS4_8identityENS4_13SM90_TMA_LOADES1E_vS1F_EENS_8epilogue10collective18CollectiveEpilogueINS1I_23Sm100TmaWarpSpecializedILi1ELi1ELi32ELb0ELb0EEEJSH_NS5_IJNSW_ISF_SB_EES1N_EEESI_SJ_SI_SJ_NS1I_6fusion15FusionCallbacksIS1M_NS1P_17LinearCombinationISI_fSI_fLNS_15FloatRoundStyleE2EEESH_S1O_JEEENS4_5SM1004TMEM4LOAD26SM100_TMEM_LOAD_16dp32b32xES1G_NS15_INS16_ILi2ELi4ELi3EEES19_NSW_INS5_IJS1A_SF_EEENS5_IJSF_SB_EEEEEEENS4_39AutoVectorizingCopyWithAssumedAlignmentILi128EEENS4_14SM90_TMA_STOREES23_S25_S25_EEEvvEEEEvNT_6ParamsE) ;  /* 0xffffff8c02dc7950 */ /* 0x000fea0003c3ffff */
.L_x_137:
[----:B------:R-:W-:-:S00]  /*7090*/  BRA `(.L_x_137) ;  /* 0xfffffffc00fc7947 */ /* 0x000fc0000383ffff */
[----:B------:R-:W-:-:S00]  /*70a0*/  NOP ;  /* 0x0000000000007918 */ /* 0x000fc00000000000 */
        /* <DEDUP_REMOVED lines=13> */
.L_x_138:


//--------------------- .nv.global.init           --------------------------
	.section	.nv.global.init,"aw",@progbits
.nv.global.init:
	.type		$str$27,@object
	.size		$str$27,($str$28 - $str$27)
$str$27:
        /*0000*/ 	.byte	0x28, 0x61, 0x64, 0x64, 0x72, 0x65, 0x73, 0x73, 0x20, 0x26, 0x20, 0x6d, 0x61, 0x73, 0x6b, 0x29
        /*0010*/ 	.byte	0x20, 0x3d, 0x3d, 0x20, 0x30, 0x00
	.type		$str$28,@object
	.size		$str$28,($str$26 - $str$28)
$str$28:
        /*0016*/ 	.byte	0x2f, 0x74, 0x6d, 0x70, 0x2f, 0x63, 0x75, 0x74, 0x6c, 0x61, 0x73, 0x73, 0x5f, 0x73, 0x77, 0x65
        /*0026*/ 	.byte	0x65, 0x70, 0x5f, 0x73, 0x72, 0x63, 0x2f, 0x69, 0x6e, 0x63, 0x6c, 0x75, 0x64, 0x65, 0x2f, 0x63
        /*0036*/ 	.byte	0x75, 0x74, 0x65, 0x2f, 0x70, 0x6f, 0x69, 0x6e, 0x74, 0x65, 0x72, 0x5f, 0x66, 0x6c, 0x61, 0x67
        /*0046*/ 	.byte	0x67, 0x65, 0x64, 0x2e, 0x68, 0x70, 0x70, 0x00
	.type		$str$26,@object
	.size		$str$26,($str$25 - $str$26)
$str$26:
        /*004e*/ 	.byte	0x2f, 0x74, 0x6d, 0x70, 0x2f, 0x63, 0x75, 0x74, 0x6c, 0x61, 0x73, 0x73, 0x5f, 0x73, 0x77, 0x65
        /*005e*/ 	.byte	0x65, 0x70, 0x5f, 0x73, 0x72, 0x63, 0x2f, 0x69, 0x6e, 0x63, 0x6c, 0x75, 0x64, 0x65, 0x2f, 0x63
        /*006e*/ 	.byte	0x75, 0x74, 0x65, 0x2f, 0x61, 0x74, 0x6f, 0x6d, 0x2f, 0x63, 0x6f, 0x70, 0x79, 0x5f, 0x74, 0x72
        /*007e*/ 	.byte	0x61, 0x69, 0x74, 0x73, 0x5f, 0x73, 0x6d, 0x31, 0x30, 0x30, 0x2e, 0x68, 0x70, 0x70, 0x00
	.type		$str$25,@object
	.size		$str$25,(__unnamed_1 - $str$25)
$str$25:
        /*008d*/ 	.byte	0x28, 0x28, 0x75, 0x69, 0x6e, 0x74, 0x33, 0x32, 0x5f, 0x74, 0x28, 0x74, 0x68, 0x72, 0x65, 0x61
        /*009d*/ 	.byte	0x64, 0x49, 0x64, 0x78, 0x2e, 0x78, 0x29, 0x20, 0x2f, 0x20, 0x33, 0x32, 0x29, 0x20, 0x25, 0x20
        /*00ad*/ 	.byte	0x34, 0x29, 0x20, 0x3d, 0x3d, 0x20, 0x28, 0x28, 0x28, 0x74, 0x6d, 0x65, 0x6d, 0x5f, 0x61, 0x64
        /*00bd*/ 	.byte	0x64, 0x72, 0x20, 0x3e, 0x3e, 0x20, 0x31, 0x36, 0x29, 0x20, 0x2f, 0x20, 0x33, 0x32, 0x29, 0x20
        /*00cd*/ 	.byte	0x25, 0x20, 0x34, 0x29, 0x00
	.type		__unnamed_1,@object
	.size		__unnamed_1,(__unnamed_2 - __unnamed_1)
__unnamed_1:
        /*00d2*/ 	.byte	0x61, 0x75, 0x74, 0x6f, 0x20, 0x63, 0x75, 0x74, 0x65, 0x3a, 0x3a, 0x61, 0x73, 0x5f, 0x70, 0x6f
        /* <DEDUP_REMOVED lines=24> */
        /*0262*/ 	.byte	0x3c, 0x34, 0x30, 0x39, 0x36, 0x3e, 0x3e, 0x3e, 0x3e, 0x5d, 0x00
	.type		__unnamed_2,@object
	.size		__unnamed_2,(.L_2 - __unnamed_2)
__unnamed_2:
        /* <DEDUP_REMOVED lines=40> */
        /*04ed*/ 	.byte	0x74, 0x65, 0x3a, 0x3a, 0x43, 0x3c, 0x30, 0x3e, 0x3e, 0x3e, 0x3e, 0x5d, 0x00
.L_2:


//--------------------- .nv.shared._ZN7cutlass13device_kernelINS_4gemm6kernel13GemmUniversalIN4cute5tupleIJiiiiEEENS1_10collective13CollectiveMmaINS1_35MainloopSm100TmaUmmaWarpSpecializedILi5ELi2ELi4ENS5_IJNS4_1CILi1EEENSA_ILi2EEESB_EEEEENS5_IJNSA_ILi64EEESF_NSA_ILi32EEEEEENS_12float_e5m2_tENS5_IJlSB_lEEESI_SJ_NS4_8TiledMMAINS4_8MMA_AtomIJNS4_10MMA_TraitsINS4_19SM100_MMA_F8F6F4_SSEJSI_SI_fSF_SF_NS4_17integral_constantINS4_4UMMA5MajorELSQ_0EEESR_NSO_INSP_7ScaleInELSS_0EEEST_EEEEEENS4_6LayoutINS5_IJSB_SB_SB_EEENS5_IJNSA_ILi0EEESY_SY_EEEEENS5_IJNS4_10UnderscoreES11_S11_EEEEENS4_23SM90_TMA_LOAD_MULTICASTENS4_14ComposedLayoutINS4_7SwizzleILi1ELi4ELi3EEENS4_18smem_ptr_flag_bitsILi8EEENSW_INS5_IJNSA_ILi8EEESG_EEENS5_IJSG_SB_EEEEEEEvNS4_8identityENS4_13SM90_TMA_LOADES1E_vS1F_EENS_8epilogue10collective18CollectiveEpilogueINS1I_23Sm100TmaWarpSpecializedILi1ELi1ELi32ELb0ELb0EEEJSH_NS5_IJNSW_ISF_SB_EES1N_EEESI_SJ_SI_SJ_NS1I_6fusion15FusionCallbacksIS1M_NS1P_17LinearCombinationISI_fSI_fLNS_15FloatRoundStyleE2EEESH_S1O_JEEENS4_5SM1004TMEM4LOAD26SM100_TMEM_LOAD_16dp32b32xES1G_NS15_INS16_ILi2ELi4ELi3EEES19_NSW_INS5_IJS1A_SF_EEENS5_IJSF_SB_EEEEEEENS4_39AutoVectorizingCopyWithAssumedAlignmentILi128EEENS4_14SM90_TMA_STOREES23_S25_S25_EEEvvEEEEvNT_6ParamsE --------------------------
	.section	.nv.shared._ZN7cutlass13device_kernelINS_4gemm6kernel13GemmUniversalIN4cute5tupleIJiiiiEEENS1_10collective13CollectiveMmaINS1_35MainloopSm100TmaUmmaWarpSpecializedILi5ELi2ELi4ENS5_IJNS4_1CILi1EEENSA_ILi2EEESB_EEEEENS5_IJNSA_ILi64EEESF_NSA_ILi32EEEEEENS_12float_e5m2_tENS5_IJlSB_lEEESI_SJ_NS4_8TiledMMAINS4_8MMA_AtomIJNS4_10MMA_TraitsINS4_19SM100_MMA_F8F6F4_SSEJSI_SI_fSF_SF_NS4_17integral_constantINS4_4UMMA5MajorELSQ_0EEESR_NSO_INSP_7ScaleInELSS_0EEEST_EEEEEENS4_6LayoutINS5_IJSB_SB_SB_EEENS5_IJNSA_ILi0EEESY_SY_EEEEENS5_IJNS4_10UnderscoreES11_S11_EEEEENS4_23SM90_TMA_LOAD_MULTICASTENS4_14ComposedLayoutINS4_7SwizzleILi1ELi4ELi3EEENS4_18smem_ptr_flag_bitsILi8EEENSW_INS5_IJNSA_ILi8EEESG_EEENS5_IJSG_SB_EEEEEEEvNS4_8identityENS4_13SM90_TMA_LOADES1E_vS1F_EENS_8epilogue10collective18CollectiveEpilogueINS1I_23Sm100TmaWarpSpecializedILi1ELi1ELi32ELb0ELb0EEEJSH_NS5_IJNSW_ISF_SB_EES1N_EEESI_SJ_SI_SJ_NS1I_6fusion15FusionCallbacksIS1M_NS1P_17LinearCombinationISI_fSI_fLNS_15FloatRoundStyleE2EEESH_S1O_JEEENS4_5SM1004TMEM4LOAD26SM100_TMEM_LOAD_16dp32b32xES1G_NS15_INS16_ILi2ELi4ELi3EEES19_NSW_INS5_IJS1A_SF_EEENS5_IJSF_SB_EEEEEEENS4_39AutoVectorizingCopyWithAssumedAlignmentILi128EEENS4_14SM90_TMA_STOREES23_S25_S25_EEEvvEEEEvNT_6ParamsE,"aw",@nobits
	.sectionflags	@""
	.align	16
	.zero		1024


//--------------------- .nv.shared.reserved.0     --------------------------
	.section	.nv.shared.reserved.0,"aw",@nobits
	.weak		__nv_reservedSMEM_offset_0_alias
	.size		__nv_reservedSMEM_offset_0_alias, 0, 64
	.other		__nv_reservedSMEM_offset_0_alias,@"STO_CUDA_RESERVED_SHARED STV_DEFAULT"
__nv_reservedSMEM_offset_0_alias:
	.zero		0
.nv.shared.reserved.0:
	.zero		64
	.weak		__nv_reservedSMEM_tcgen05_partition
	.type		__nv_reservedSMEM_tcgen05_partition,@object
	.size		__nv_reservedSMEM_tcgen05_partition,(.L_0 - __nv_reservedSMEM_tcgen05_partition)
__nv_reservedSMEM_tcgen05_partition:
	.zero		32
.L_0:


//--------------------- .nv.global                --------------------------
	.section	.nv.global,"aw",@nobits
.nv.global:
	.type		_ZN39_INTERNAL_b856fe69_4_k_cu_c9898124_83814cute1_E,@object
	.size		_ZN39_INTERNAL_b856fe69_4_k_cu_c9898124_83814cute1_E,(_ZN39_INTERNAL_b856fe69_4_k_cu_c9898124_83814cuda3std3__45__cpo6cbeginE - _ZN39_INTERNAL_b856fe69_4_k_cu_c9898124_83814cute1_E)
_ZN39_INTERNAL_b856fe69_4_k_cu_c9898124_83814cute1_E:
	.zero		1
	.type		_ZN39_INTERNAL_b856fe69_4_k_cu_c9898124_83814cuda3std3__45__cpo6cbeginE,@object
	.size		_ZN39_INTERNAL_b856fe69_4_k_cu_c9898124_83814cuda3std3__45__cpo6cbeginE,(_ZN39_INTERNAL_b856fe69_4_k_cu_c9898124_83814cuda3std3__48in_placeE - _ZN39_INTERNAL_b856fe69_4_k_cu_c9898124_83814cuda3std3__45__cpo6cbeginE)
_ZN39_INTERNAL_b856fe69_4_k_cu_c9898124_83814cuda3std3__45__cpo6cbeginE:
	.zero		1
	.type		_ZN39_INTERNAL_b856fe69_4_k_cu_c9898124_83814cuda3std3__48in_placeE,@object
	.size		_ZN39_INTERNAL_b856fe69_4_k_cu_c9898124_83814cuda3std3__48in_placeE,(_ZN39_INTERNAL_b856fe69_4_k_cu_c9898124_83814cuda3std6ranges3__45__cpo9iter_moveE - _ZN39_INTERNAL_b856fe69_4_k_cu_c9898124_83814cuda3std3__48in_placeE)
_ZN39_INTERNAL_b856fe69_4_k_cu_c9898124_83814cuda3std3__48in_placeE:
	.zero		1
	.type		_ZN39_INTERNAL_b856fe69_4_k_cu_c9898124_83814cuda3std6ranges3__45__cpo9iter_moveE,@object
	.size		_ZN39_INTERNAL_b856fe69_4_k_cu_c9898124_83814cuda3std6ranges3__45__cpo9iter_moveE,(_ZN39_INTERNAL_b856fe69_4_k_cu_c9898124_83814cuda3std3__45__cpo5beginE - _ZN39_INTERNAL_b856fe69_4_k_cu_c9898124_83814cuda3std6ranges3__45__cpo9iter_moveE)
_ZN39_INTERNAL_b856fe69_4_k_cu_c9898124_83814cuda3std6ranges3__45__cpo9iter_moveE:
	.zero		1
	.type		_ZN39_INTERNAL_b856fe69_4_k_cu_c9898124_83814cuda3std3__45__cpo5beginE,@object
	.size		_ZN39_INTERNAL_b856fe69_4_k_cu_c9898124_83814cuda3std3__45__cpo5beginE,(_ZN39_INTERNAL_b856fe69_4_k_cu_c9898124_83814cuda3std3__441_GLOBAL__N__b856fe69_4_k_cu_c9898124_83816ignoreE - _ZN39_INTERNAL_b856fe69_4_k_cu_c9898124_83814cuda3std3__45__cpo5beginE)
_ZN39_INTERNAL_b856fe69_4_k_cu_c9898124_83814cuda3std3__45__cpo5beginE:
	.zero		1
	.type		_ZN39_INTERNAL_b856fe69_4_k_cu_c9898124_83814cuda3std3__441_GLOBAL__N__b856fe69_4_k_cu_c9898124_83816ignoreE,@object
	.size		_ZN39_INTERNAL_b856fe69_4_k_cu_c9898124_83814cuda3std3__441_GLOBAL__N__b856fe69_4_k_cu_c9898124_83816ignoreE,(_ZN39_INTERNAL_b856fe69_4_k_cu_c9898124_83814cute7productE - _ZN39_INTERNAL_b856fe69_4_k_cu_c9898124_83814cuda3std3__441_GLOBAL__N__b856fe69_4_k_cu_c9898124_83816ignoreE)
_ZN39_INTERNAL_b856fe69_4_k_cu_c9898124_83814cuda3std3__441_GLOBAL__N__b856fe69_4_k_cu_c9898124_83816ignoreE:
	.zero		1
	.type		_ZN39_INTERNAL_b856fe69_4_k_cu_c9898124_83814cute7productE,@object
	.size		_ZN39_INTERNAL_b856fe69_4_k_cu_c9898124_83814cute7productE,(_ZN39_INTERNAL_b856fe69_4_k_cu_c9898124_83814cuda3std3__45__cpo3endE - _ZN39_INTERNAL_b856fe69_4_k_cu_c9898124_83814cute7productE)
_ZN39_INTERNAL_b856fe69_4_k_cu_c9898124_83814cute7productE:
	.zero		1
	.type		_ZN39_INTERNAL_b856fe69_4_k_cu_c9898124_83814cuda3std3__45__cpo3endE,@object
	.size		_ZN39_INTERNAL_b856fe69_4_k_cu_c9898124_83814cuda3std3__45__cpo3endE,(_ZN39_INTERNAL_b856fe69_4_k_cu_c9898124_83814cuda3std3__419piecewise_constructE - _ZN39_INTERNAL_b856fe69_4_k_cu_c9898124_83814cuda3std3__45__cpo3endE)
_ZN39_INTERNAL_b856fe69_4_k_cu_c9898124_83814cuda3std3__45__cpo3endE:
	.zero		1
	.type		_ZN39_INTERNAL_b856fe69_4_k_cu_c9898124_83814cuda3std3__419piecewise_constructE,@object
	.size		_ZN39_INTERNAL_b856fe69_4_k_cu_c9898124_83814cuda3std3__419piecewise_constructE,(_ZN39_INTERNAL_b856fe69_4_k_cu_c9898124_83814cuda3std3__45__cpo4cendE - _ZN39_INTERNAL_b856fe69_4_k_cu_c9898124_83814cuda3std3__419piecewise_constructE)
_ZN39_INTERNAL_b856fe69_4_k_cu_c9898124_83814cuda3std3__419piecewise_constructE:
	.zero		1
	.type		_ZN39_INTERNAL_b856fe69_4_k_cu_c9898124_83814cuda3std3__45__cpo4cendE,@object
	.size		_ZN39_INTERNAL_b856fe69_4_k_cu_c9898124_83814cuda3std3__45__cpo4cendE,(_ZN39_INTERNAL_b856fe69_4_k_cu_c9898124_83814cuda3std6ranges3__45__cpo4swapE - _ZN39_INTERNAL_b856fe69_4_k_cu_c9898124_83814cuda3std3__45__cpo4cendE)
_ZN39_INTERNAL_b856fe69_4_k_cu_c9898124_83814cuda3std3__45__cpo4cendE:
	.zero		1
	.type		_ZN39_INTERNAL_b856fe69_4_k_cu_c9898124_83814cuda3std6ranges3__45__cpo4swapE,@object
	.size		_ZN39_INTERNAL_b856fe69_4_k_cu_c9898124_83814cuda3std6ranges3__45__cpo4swapE,(.L_10 - _ZN39_INTERNAL_b856fe69_4_k_cu_c9898124_83814cuda3std6ranges3__45__cpo4swapE)
_ZN39_INTERNAL_b856fe69_4_k_cu_c9898124_83814cuda3std6ranges3__45__cpo4swapE:
	.zero		1
.L_10:


//--------------------- .nv.constant0._ZN7cutlass13device_kernelINS_4gemm6kernel13GemmUniversalIN4cute5tupleIJiiiiEEENS1_10collective13CollectiveMmaINS1_35MainloopSm100TmaUmmaWarpSpecializedILi5ELi2ELi4ENS5_IJNS4_1CILi1EEENSA_ILi2EEESB_EEEEENS5_IJNSA_ILi64EEESF_NSA_ILi32EEEEEENS_12float_e5m2_tENS5_IJlSB_lEEESI_SJ_NS4_8TiledMMAINS4_8MMA_AtomIJNS4_10MMA_TraitsINS4_19SM100_MMA_F8F6F4_SSEJSI_SI_fSF_SF_NS4_17integral_constantINS4_4UMMA5MajorELSQ_0EEESR_NSO_INSP_7ScaleInELSS_0EEEST_EEEEEENS4_6LayoutINS5_IJSB_SB_SB_EEENS5_IJNSA_ILi0EEESY_SY_EEEEENS5_IJNS4_10UnderscoreES11_S11_EEEEENS4_23SM90_TMA_LOAD_MULTICASTENS4_14ComposedLayoutINS4_7SwizzleILi1ELi4ELi3EEENS4_18smem_ptr_flag_bitsILi8EEENSW_INS5_IJNSA_ILi8EEESG_EEENS5_IJSG_SB_EEEEEEEvNS4_8identityENS4_13SM90_TMA_LOADES1E_vS1F_EENS_8epilogue10collective18CollectiveEpilogueINS1I_23Sm100TmaWarpSpecializedILi1ELi1ELi32ELb0ELb0EEEJSH_NS5_IJNSW_ISF_SB_EES1N_EEESI_SJ_SI_SJ_NS1I_6fusion15FusionCallbacksIS1M_NS1P_17LinearCombinationISI_fSI_fLNS_15FloatRoundStyleE2EEESH_S1O_JEEENS4_5SM1004TMEM4LOAD26SM100_TMEM_LOAD_16dp32b32xES1G_NS15_INS16_ILi2ELi4ELi3EEES19_NSW_INS5_IJS1A_SF_EEENS5_IJSF_SB_EEEEEEENS4_39AutoVectorizingCopyWithAssumedAlignmentILi128EEENS4_14SM90_TMA_STOREES23_S25_S25_EEEvvEEEEvNT_6ParamsE --------------------------
	.section	.nv.constant0._ZN7cutlass13device_kernelINS_4gemm6kernel13GemmUniversalIN4cute5tupleIJiiiiEEENS1_10collective13CollectiveMmaINS1_35MainloopSm100TmaUmmaWarpSpecializedILi5ELi2ELi4ENS5_IJNS4_1CILi1EEENSA_ILi2EEESB_EEEEENS5_IJNSA_ILi64EEESF_NSA_ILi32EEEEEENS_12float_e5m2_tENS5_IJlSB_lEEESI_SJ_NS4_8TiledMMAINS4_8MMA_AtomIJNS4_10MMA_TraitsINS4_19SM100_MMA_F8F6F4_SSEJSI_SI_fSF_SF_NS4_17integral_constantINS4_4UMMA5MajorELSQ_0EEESR_NSO_INSP_7ScaleInELSS_0EEEST_EEEEEENS4_6LayoutINS5_IJSB_SB_SB_EEENS5_IJNSA_ILi0EEESY_SY_EEEEENS5_IJNS4_10UnderscoreES11_S11_EEEEENS4_23SM90_TMA_LOAD_MULTICASTENS4_14ComposedLayoutINS4_7SwizzleILi1ELi4ELi3EEENS4_18smem_ptr_flag_bitsILi8EEENSW_INS5_IJNSA_ILi8EEESG_EEENS5_IJSG_SB_EEEEEEEvNS4_8identityENS4_13SM90_TMA_LOADES1E_vS1F_EENS_8epilogue10collective18CollectiveEpilogueINS1I_23Sm100TmaWarpSpecializedILi1ELi1ELi32ELb0ELb0EEEJSH_NS5_IJNSW_ISF_SB_EES1N_EEESI_SJ_SI_SJ_NS1I_6fusion15FusionCallbacksIS1M_NS1P_17LinearCombinationISI_fSI_fLNS_15FloatRoundStyleE2EEESH_S1O_JEEENS4_5SM1004TMEM4LOAD26SM100_TMEM_LOAD_16dp32b32xES1G_NS15_INS16_ILi2ELi4ELi3EEES19_NSW_INS5_IJS1A_SF_EEENS5_IJSF_SB_EEEEEEENS4_39AutoVectorizingCopyWithAssumedAlignmentILi128EEENS4_14SM90_TMA_STOREES23_S25_S25_EEEvvEEEEvNT_6ParamsE,"a",@progbits
	.sectionflags	@""
	.align	4
.nv.constant0._ZN7cutlass13device_kernelINS_4gemm6kernel13GemmUniversalIN4cute5tupleIJiiiiEEENS1_10collective13CollectiveMmaINS1_35MainloopSm100TmaUmmaWarpSpecializedILi5ELi2ELi4ENS5_IJNS4_1CILi1EEENSA_ILi2EEESB_EEEEENS5_IJNSA_ILi64EEESF_NSA_ILi32EEEEEENS_12float_e5m2_tENS5_IJlSB_lEEESI_SJ_NS4_8TiledMMAINS4_8MMA_AtomIJNS4_10MMA_TraitsINS4_19SM100_MMA_F8F6F4_SSEJSI_SI_fSF_SF_NS4_17integral_constantINS4_4UMMA5MajorELSQ_0EEESR_NSO_INSP_7ScaleInELSS_0EEEST_EEEEEENS4_6LayoutINS5_IJSB_SB_SB_EEENS5_IJNSA_ILi0EEESY_SY_EEEEENS5_IJNS4_10UnderscoreES11_S11_EEEEENS4_23SM90_TMA_LOAD_MULTICASTENS4_14ComposedLayoutINS4_7SwizzleILi1ELi4ELi3EEENS4_18smem_ptr_flag_bitsILi8EEENSW_INS5_IJNSA_ILi8EEESG_EEENS5_IJSG_SB_EEEEEEEvNS4_8identityENS4_13SM90_TMA_LOADES1E_vS1F_EENS_8epilogue10collective18CollectiveEpilogueINS1I_23Sm100TmaWarpSpecializedILi1ELi1ELi32ELb0ELb0EEEJSH_NS5_IJNSW_ISF_SB_EES1N_EEESI_SJ_SI_SJ_NS1I_6fusion15FusionCallbacksIS1M_NS1P_17LinearCombinationISI_fSI_fLNS_15FloatRoundStyleE2EEESH_S1O_JEEENS4_5SM1004TMEM4LOAD26SM100_TMEM_LOAD_16dp32b32xES1G_NS15_INS16_ILi2ELi4ELi3EEES19_NSW_INS5_IJS1A_SF_EEENS5_IJSF_SB_EEEEEEENS4_39AutoVectorizingCopyWithAssumedAlignmentILi128EEENS4_14SM90_TMA_STOREES23_S25_S25_EEEvvEEEEvNT_6ParamsE:
	.zero		2944


//--------------------- SYMBOLS --------------------------

	.type		.nv.reservedSmem.offset0,@object
	.size		.nv.reservedSmem.offset0,0x4
	.type		.nv.reservedSmem.cap,@object
	.size		.nv.reservedSmem.cap,0x4
	.type		__assertfail,@function
